	.target	sm_90a

	.elftype	@"ET_EXEC"


//--------------------- .note.nv.tkinfo           --------------------------
	.section	.note.nv.tkinfo,"",@"SHT_NOTE"
	.sectionflags	@"SHF_NOTE_NV_TKINFO"
	.tkinfo
        /*0018*/ 	.word	0x00000002
        /*0030*/ 	.string	""
        /*0030*/ 	.string	"ptxas"
        /*0030*/ 	.string	"Cuda compilation tools, release 13.0, V13.0.88"
        /*0030*/ 	.string	"Build cuda_13.0.r13.0/compiler.36424714_0"
        /*0030*/ 	.string	"-arch sm_90a -m 64 "



//--------------------- .note.nv.cuinfo           --------------------------
	.section	.note.nv.cuinfo,"",@"SHT_NOTE"
	.sectionflags	@"SHF_NOTE_NV_CUINFO"
        /*0018*/ 	.short	0x0002
        /*001a*/ 	.short	0x005a
        /*001c*/ 	.short	0x0082
	.zero		2


//--------------------- .nv.info                  --------------------------
	.section	.nv.info,"",@"SHT_CUDA_INFO"
	.align	4


	//----- nvinfo : EIATTR_REGCOUNT
	.align		4
        /*0000*/ 	.byte	0x04, 0x2f
        /*0002*/ 	.short	(.L_12 - .L_11)
	.align		4
.L_11:
        /*0004*/ 	.word	index@(_ZN7cutlass13device_kernelINS_4gemm6kernel13GemmUniversalIN4cute5tupleIJiiiiEEENS1_10collective13CollectiveMmaINS1_37MainloopSm90TmaGmmaWarpSpecializedFP8ILi18ENS5_IJNS4_1CILi1EEENSA_ILi2EEESB_EEENS1_32KernelTmaWarpSpecializedPingpongEEENS5_IJNSA_ILi64EEENSA_ILi128EEESG_EEENS_12float_e4m3_tENS5_IJlSB_lEEESJ_SK_NS4_8TiledMMAINS4_8MMA_AtomIJNS4_4SM904GMMA31MMA_64x128x32_F32E4M3E4M3_SS_TNILNSO_7ScaleInE1ELSQ_1EEEEEENS4_6LayoutINS5_IJSB_SB_SB_EEENS5_IJNSA_ILi0EEESV_SV_EEEEENS5_IJNS4_10UnderscoreESY_SY_EEEEENS4_23SM90_TMA_LOAD_MULTICASTENS4_14ComposedLayoutINS4_7SwizzleILi2ELi4ELi3EEENS4_18smem_ptr_flag_bitsILi8EEENST_INS5_IJNSA_ILi8EEESG_EEENS5_IJSG_SB_EEEEEEEvNS4_8identityENS4_13SM90_TMA_LOADES1B_vS1C_EENS_8epilogue10collective6detail29Sm90TmaWarpSpecializedAdapterINS1G_15DefaultEpilogueISJ_SK_SK_NS1F_6thread17LinearCombinationISJ_Li1EffLNS1K_9ScaleType4KindE0ELNS_15FloatRoundStyleE2ESJ_EENS1_15EpilogueDefaultEEEEEvvEEEEvNT_6ParamsE)
        /*0008*/ 	.word	0x000000a8


	//----- nvinfo : EIATTR_FRAME_SIZE
	.align		4
.L_12:
        /*000c*/ 	.byte	0x04, 0x11
        /*000e*/ 	.short	(.L_14 - .L_13)
	.align		4
.L_13:
        /*0010*/ 	.word	index@(_ZN7cutlass13device_kernelINS_4gemm6kernel13GemmUniversalIN4cute5tupleIJiiiiEEENS1_10collective13CollectiveMmaINS1_37MainloopSm90TmaGmmaWarpSpecializedFP8ILi18ENS5_IJNS4_1CILi1EEENSA_ILi2EEESB_EEENS1_32KernelTmaWarpSpecializedPingpongEEENS5_IJNSA_ILi64EEENSA_ILi128EEESG_EEENS_12float_e4m3_tENS5_IJlSB_lEEESJ_SK_NS4_8TiledMMAINS4_8MMA_AtomIJNS4_4SM904GMMA31MMA_64x128x32_F32E4M3E4M3_SS_TNILNSO_7ScaleInE1ELSQ_1EEEEEENS4_6LayoutINS5_IJSB_SB_SB_EEENS5_IJNSA_ILi0EEESV_SV_EEEEENS5_IJNS4_10UnderscoreESY_SY_EEEEENS4_23SM90_TMA_LOAD_MULTICASTENS4_14ComposedLayoutINS4_7SwizzleILi2ELi4ELi3EEENS4_18smem_ptr_flag_bitsILi8EEENST_INS5_IJNSA_ILi8EEESG_EEENS5_IJSG_SB_EEEEEEEvNS4_8identityENS4_13SM90_TMA_LOADES1B_vS1C_EENS_8epilogue10collective6detail29Sm90TmaWarpSpecializedAdapterINS1G_15DefaultEpilogueISJ_SK_SK_NS1F_6thread17LinearCombinationISJ_Li1EffLNS1K_9ScaleType4KindE0ELNS_15FloatRoundStyleE2ESJ_EENS1_15EpilogueDefaultEEEEEvvEEEEvNT_6ParamsE)
        /*0014*/ 	.word	0x00000000


	//----- nvinfo : EIATTR_MIN_STACK_SIZE
	.align		4
.L_14:
        /*0018*/ 	.byte	0x04, 0x12
        /*001a*/ 	.short	(.L_16 - .L_15)
	.align		4
.L_15:
        /*001c*/ 	.word	index@(_ZN7cutlass13device_kernelINS_4gemm6kernel13GemmUniversalIN4cute5tupleIJiiiiEEENS1_10collective13CollectiveMmaINS1_37MainloopSm90TmaGmmaWarpSpecializedFP8ILi18ENS5_IJNS4_1CILi1EEENSA_ILi2EEESB_EEENS1_32KernelTmaWarpSpecializedPingpongEEENS5_IJNSA_ILi64EEENSA_ILi128EEESG_EEENS_12float_e4m3_tENS5_IJlSB_lEEESJ_SK_NS4_8TiledMMAINS4_8MMA_AtomIJNS4_4SM904GMMA31MMA_64x128x32_F32E4M3E4M3_SS_TNILNSO_7ScaleInE1ELSQ_1EEEEEENS4_6LayoutINS5_IJSB_SB_SB_EEENS5_IJNSA_ILi0EEESV_SV_EEEEENS5_IJNS4_10UnderscoreESY_SY_EEEEENS4_23SM90_TMA_LOAD_MULTICASTENS4_14ComposedLayoutINS4_7SwizzleILi2ELi4ELi3EEENS4_18smem_ptr_flag_bitsILi8EEENST_INS5_IJNSA_ILi8EEESG_EEENS5_IJSG_SB_EEEEEEEvNS4_8identityENS4_13SM90_TMA_LOADES1B_vS1C_EENS_8epilogue10collective6detail29Sm90TmaWarpSpecializedAdapterINS1G_15DefaultEpilogueISJ_SK_SK_NS1F_6thread17LinearCombinationISJ_Li1EffLNS1K_9ScaleType4KindE0ELNS_15FloatRoundStyleE2ESJ_EENS1_15EpilogueDefaultEEEEEvvEEEEvNT_6ParamsE)
        /*0020*/ 	.word	0x00000000
.L_16:


//--------------------- .nv.compat                --------------------------
	.section	.nv.compat,"",@"SHT_CUDA_COMPAT_INFO"
	.align	4
        /*0000*/ 	.byte	0x02, 0x09, 0x01, 0x00, 0x02, 0x02, 0x04, 0x00, 0x02, 0x05, 0x05, 0x00, 0x03, 0x07, 0x01, 0x01
        /*0010*/ 	.byte	0x02, 0x03, 0x01, 0x00, 0x02, 0x06, 0x01, 0x00, 0x04, 0x0b, 0x08, 0x00, 0x00, 0x00, 0x00, 0x00
        /*0020*/ 	.byte	0x00, 0x00, 0x00, 0x00


//--------------------- .nv.info._ZN7cutlass13device_kernelINS_4gemm6kernel13GemmUniversalIN4cute5tupleIJiiiiEEENS1_10collective13CollectiveMmaINS1_37MainloopSm90TmaGmmaWarpSpecializedFP8ILi18ENS5_IJNS4_1CILi1EEENSA_ILi2EEESB_EEENS1_32KernelTmaWarpSpecializedPingpongEEENS5_IJNSA_ILi64EEENSA_ILi128EEESG_EEENS_12float_e4m3_tENS5_IJlSB_lEEESJ_SK_NS4_8TiledMMAINS4_8MMA_AtomIJNS4_4SM904GMMA31MMA_64x128x32_F32E4M3E4M3_SS_TNILNSO_7ScaleInE1ELSQ_1EEEEEENS4_6LayoutINS5_IJSB_SB_SB_EEENS5_IJNSA_ILi0EEESV_SV_EEEEENS5_IJNS4_10UnderscoreESY_SY_EEEEENS4_23SM90_TMA_LOAD_MULTICASTENS4_14ComposedLayoutINS4_7SwizzleILi2ELi4ELi3EEENS4_18smem_ptr_flag_bitsILi8EEENST_INS5_IJNSA_ILi8EEESG_EEENS5_IJSG_SB_EEEEEEEvNS4_8identityENS4_13SM90_TMA_LOADES1B_vS1C_EENS_8epilogue10collective6detail29Sm90TmaWarpSpecializedAdapterINS1G_15DefaultEpilogueISJ_SK_SK_NS1F_6thread17LinearCombinationISJ_Li1EffLNS1K_9ScaleType4KindE0ELNS_15FloatRoundStyleE2ESJ_EENS1_15EpilogueDefaultEEEEEvvEEEEvNT_6ParamsE --------------------------
	.section	.nv.info._ZN7cutlass13device_kernelINS_4gemm6kernel13GemmUniversalIN4cute5tupleIJiiiiEEENS1_10collective13CollectiveMmaINS1_37MainloopSm90TmaGmmaWarpSpecializedFP8ILi18ENS5_IJNS4_1CILi1EEENSA_ILi2EEESB_EEENS1_32KernelTmaWarpSpecializedPingpongEEENS5_IJNSA_ILi64EEENSA_ILi128EEESG_EEENS_12float_e4m3_tENS5_IJlSB_lEEESJ_SK_NS4_8TiledMMAINS4_8MMA_AtomIJNS4_4SM904GMMA31MMA_64x128x32_F32E4M3E4M3_SS_TNILNSO_7ScaleInE1ELSQ_1EEEEEENS4_6LayoutINS5_IJSB_SB_SB_EEENS5_IJNSA_ILi0EEESV_SV_EEEEENS5_IJNS4_10UnderscoreESY_SY_EEEEENS4_23SM90_TMA_LOAD_MULTICASTENS4_14ComposedLayoutINS4_7SwizzleILi2ELi4ELi3EEENS4_18smem_ptr_flag_bitsILi8EEENST_INS5_IJNSA_ILi8EEESG_EEENS5_IJSG_SB_EEEEEEEvNS4_8identityENS4_13SM90_TMA_LOADES1B_vS1C_EENS_8epilogue10collective6detail29Sm90TmaWarpSpecializedAdapterINS1G_15DefaultEpilogueISJ_SK_SK_NS1F_6thread17LinearCombinationISJ_Li1EffLNS1K_9ScaleType4KindE0ELNS_15FloatRoundStyleE2ESJ_EENS1_15EpilogueDefaultEEEEEvvEEEEvNT_6ParamsE,"",@"SHT_CUDA_INFO"
	.sectionflags	@""
	.align	4


	//----- nvinfo : EIATTR_CUDA_API_VERSION
	.align		4
        /*0000*/ 	.byte	0x04, 0x37
        /*0002*/ 	.short	(.L_18 - .L_17)
.L_17:
        /*0004*/ 	.word	0x00000082


	//----- nvinfo : EIATTR_KPARAM_INFO
	.align		4
.L_18:
        /*0008*/ 	.byte	0x04, 0x17
        /*000a*/ 	.short	(.L_20 - .L_19)
.L_19:
        /*000c*/ 	.word	0x00000000
        /*0010*/ 	.short	0x0000
        /*0012*/ 	.short	0x0070
        /*0014*/ 	.byte	0x00, 0xf0, 0x01, 0x10


	//----- nvinfo : EIATTR_SPARSE_MMA_MASK
	.align		4
.L_20:
        /*0018*/ 	.byte	0x03, 0x50
        /*001a*/ 	.short	0x0000


	//----- nvinfo : EIATTR_MAXREG_COUNT
	.align		4
        /*001c*/ 	.byte	0x03, 0x1b
        /*001e*/ 	.short	0x00a8


	//----- nvinfo : EIATTR_NUM_BARRIERS
	.align		4
        /*0020*/ 	.byte	0x02, 0x4c
        /*0022*/ 	.byte	0x01
	.zero		1


	//----- nvinfo : EIATTR_MERCURY_ISA_VERSION
	.align		4
        /*0024*/ 	.byte	0x03, 0x5f
        /*0026*/ 	.short	0x0101


	//----- nvinfo : EIATTR_INT_WARP_WIDE_INSTR_OFFSETS
	.align		4
        /*0028*/ 	.byte	0x04, 0x31
        /*002a*/ 	.short	(.L_22 - .L_21)


	//   ....[0]....
.L_21:
        /*002c*/ 	.word	0x000006a0


	//   ....[1]....
        /*0030*/ 	.word	0x000006e0


	//   ....[2]....
        /*0034*/ 	.word	0x00000830


	//   ....[3]....
        /*0038*/ 	.word	0x00000840


	//   ....[4]....
        /*003c*/ 	.word	0x00000860


	//   ....[5]....
        /*0040*/ 	.word	0x00000870


	//   ....[6]....
        /*0044*/ 	.word	0x00000900


	//   ....[7]....
        /*0048*/ 	.word	0x00000960


	//   ....[8]....
        /*004c*/ 	.word	0x00003260


	//----- nvinfo : EIATTR_COOP_GROUP_MASK_REGIDS
	.align		4
.L_22:
        /*0050*/ 	.byte	0x04, 0x29
        /*0052*/ 	.short	(.L_24 - .L_23)


	//   ....[0]....
.L_23:
        /*0054*/ 	.word	0xffffffff


	//   ....[1]....
        /*0058*/ 	.word	0xffffffff


	//   ....[2]....
        /*005c*/ 	.word	0xffffffff


	//   ....[3]....
        /*0060*/ 	.word	0xffffffff


	//   ....[4]....
        /*0064*/ 	.word	0xffffffff


	//   ....[5]....
        /*0068*/ 	.word	0xffffffff


	//   ....[6]....
        /*006c*/ 	.word	0xffffffff


	//----- nvinfo : EIATTR_COOP_GROUP_INSTR_OFFSETS
	.align		4
.L_24:
        /*0070*/ 	.byte	0x04, 0x28
        /*0072*/ 	.short	(.L_26 - .L_25)


	//   ....[0]....
.L_25:
        /*0074*/ 	.word	0x00000060


	//   ....[1]....
        /*0078*/ 	.word	0x00000070


	//   ....[2]....
        /*007c*/ 	.word	0x00000130


	//   ....[3]....
        /*0080*/ 	.word	0x000004c0


	//   ....[4]....
        /*0084*/ 	.word	0x00000500


	//   ....[5]....
        /*0088*/ 	.word	0x00000580


	//   ....[6]....
        /*008c*/ 	.word	0x00000ac0


	//----- nvinfo : EIATTR_REG_RECONFIG
	.align		4
.L_26:
        /*0090*/ 	.byte	0x01, 0x54
	.zero		2


	//----- nvinfo : EIATTR_MBARRIER_INSTR_OFFSETS
	.align		4
        /*0094*/ 	.byte	0x04, 0x39
        /*0096*/ 	.short	(.L_28 - .L_27)


	//   ....[0]....
.L_27:
        /*0098*/ 	.word	0x00000260
        /*009c*/ 	.word	0x000000ff
        /*00a0*/ 	.word	0x00000000
        /*00a4*/ 	.short	0x0100
        /*00a6*/ 	.byte	0x08
	.zero		1


	//   ....[1]....
        /*00a8*/ 	.word	0x00000270
        /*00ac*/ 	.word	0x000000ff
        /*00b0*/ 	.word	0x00000090
        /*00b4*/ 	.short	0x0100
        /*00b6*/ 	.byte	0x08
	.zero		1


	//   ....[2]....
        /*00b8*/ 	.word	0x00000280
        /*00bc*/ 	.word	0x000000ff
        /*00c0*/ 	.word	0x00000008
        /*00c4*/ 	.short	0x0100
        /*00c6*/ 	.byte	0x08
	.zero		1


	//   ....[3]....
        /*00c8*/ 	.word	0x00000290
        /*00cc*/ 	.word	0x000000ff
        /*00d0*/ 	.word	0x00000098
        /*00d4*/ 	.short	0x0100
        /*00d6*/ 	.byte	0x08
	.zero		1


	//   ....[4]....
        /*00d8*/ 	.word	0x000002a0
        /*00dc*/ 	.word	0x000000ff
        /*00e0*/ 	.word	0x00000010
        /*00e4*/ 	.short	0x0100
        /*00e6*/ 	.byte	0x08
	.zero		1


	//   ....[5]....
        /*00e8*/ 	.word	0x000002b0
        /*00ec*/ 	.word	0x000000ff
        /*00f0*/ 	.word	0x000000a0
        /*00f4*/ 	.short	0x0100
        /*00f6*/ 	.byte	0x08
	.zero		1


	//   ....[6]....
        /*00f8*/ 	.word	0x000002c0
        /*00fc*/ 	.word	0x000000ff
        /*0100*/ 	.word	0x00000018
        /*0104*/ 	.short	0x0100
        /*0106*/ 	.byte	0x08
	.zero		1


	//   ....[7]....
        /*0108*/ 	.word	0x000002d0
        /*010c*/ 	.word	0x000000ff
        /*0110*/ 	.word	0x000000a8
        /*0114*/ 	.short	0x0100
        /*0116*/ 	.byte	0x08
	.zero		1


	//   ....[8]....
        /*0118*/ 	.word	0x000002e0
        /*011c*/ 	.word	0x000000ff
        /*0120*/ 	.word	0x00000020
        /*0124*/ 	.short	0x0100
        /*0126*/ 	.byte	0x08
	.zero		1


	//   ....[9]....
        /*0128*/ 	.word	0x000002f0
        /*012c*/ 	.word	0x000000ff
        /*0130*/ 	.word	0x000000b0
        /*0134*/ 	.short	0x0100
        /*0136*/ 	.byte	0x08
	.zero		1


	//   ....[10]....
        /*0138*/ 	.word	0x00000300
        /*013c*/ 	.word	0x000000ff
        /*0140*/ 	.word	0x00000028
        /*0144*/ 	.short	0x0100
        /*0146*/ 	.byte	0x08
	.zero		1


	//   ....[11]....
        /*0148*/ 	.word	0x00000310
        /*014c*/ 	.word	0x000000ff
        /*0150*/ 	.word	0x000000b8
        /*0154*/ 	.short	0x0100
        /*0156*/ 	.byte	0x08
	.zero		1


	//   ....[12]....
        /*0158*/ 	.word	0x00000320
        /*015c*/ 	.word	0x000000ff
        /*0160*/ 	.word	0x00000030
        /*0164*/ 	.short	0x0100
        /*0166*/ 	.byte	0x08
	.zero		1


	//   ....[13]....
        /*0168*/ 	.word	0x00000330
        /*016c*/ 	.word	0x000000ff
        /*0170*/ 	.word	0x000000c0
        /*0174*/ 	.short	0x0100
        /*0176*/ 	.byte	0x08
	.zero		1


	//   ....[14]....
        /*0178*/ 	.word	0x00000340
        /*017c*/ 	.word	0x000000ff
        /*0180*/ 	.word	0x00000038
        /*0184*/ 	.short	0x0100
        /*0186*/ 	.byte	0x08
	.zero		1


	//   ....[15]....
        /*0188*/ 	.word	0x00000350
        /*018c*/ 	.word	0x000000ff
        /*0190*/ 	.word	0x000000c8
        /*0194*/ 	.short	0x0100
        /*0196*/ 	.byte	0x08
	.zero		1


	//   ....[16]....
        /*0198*/ 	.word	0x00000360
        /*019c*/ 	.word	0x000000ff
        /*01a0*/ 	.word	0x00000040
        /*01a4*/ 	.short	0x0100
        /*01a6*/ 	.byte	0x08
	.zero		1


	//   ....[17]....
        /*01a8*/ 	.word	0x00000370
        /*01ac*/ 	.word	0x000000ff
        /*01b0*/ 	.word	0x000000d0
        /*01b4*/ 	.short	0x0100
        /*01b6*/ 	.byte	0x08
	.zero		1


	//   ....[18]....
        /*01b8*/ 	.word	0x00000380
        /*01bc*/ 	.word	0x000000ff
        /*01c0*/ 	.word	0x00000048
        /*01c4*/ 	.short	0x0100
        /*01c6*/ 	.byte	0x08
	.zero		1


	//   ....[19]....
        /*01c8*/ 	.word	0x00000390
        /*01cc*/ 	.word	0x000000ff
        /*01d0*/ 	.word	0x000000d8
        /*01d4*/ 	.short	0x0100
        /*01d6*/ 	.byte	0x08
	.zero		1


	//   ....[20]....
        /*01d8*/ 	.word	0x000003a0
        /*01dc*/ 	.word	0x000000ff
        /*01e0*/ 	.word	0x00000050
        /*01e4*/ 	.short	0x0100
        /*01e6*/ 	.byte	0x08
	.zero		1


	//   ....[21]....
        /*01e8*/ 	.word	0x000003b0
        /*01ec*/ 	.word	0x000000ff
        /*01f0*/ 	.word	0x000000e0
        /*01f4*/ 	.short	0x0100
        /*01f6*/ 	.byte	0x08
	.zero		1


	//   ....[22]....
        /*01f8*/ 	.word	0x000003c0
        /*01fc*/ 	.word	0x000000ff
        /*0200*/ 	.word	0x00000058
        /*0204*/ 	.short	0x0100
        /*0206*/ 	.byte	0x08
	.zero		1


	//   ....[23]....
        /*0208*/ 	.word	0x000003d0
        /*020c*/ 	.word	0x000000ff
        /*0210*/ 	.word	0x000000e8
        /*0214*/ 	.short	0x0100
        /*0216*/ 	.byte	0x08
	.zero		1


	//   ....[24]....
        /*0218*/ 	.word	0x000003e0
        /*021c*/ 	.word	0x000000ff
        /*0220*/ 	.word	0x00000060
        /*0224*/ 	.short	0x0100
        /*0226*/ 	.byte	0x08
	.zero		1


	//   ....[25]....
        /*0228*/ 	.word	0x000003f0
        /*022c*/ 	.word	0x000000ff
        /*0230*/ 	.word	0x000000f0
        /*0234*/ 	.short	0x0100
        /*0236*/ 	.byte	0x08
	.zero		1


	//   ....[26]....
        /*0238*/ 	.word	0x00000400
        /*023c*/ 	.word	0x000000ff
        /*0240*/ 	.word	0x00000068
        /*0244*/ 	.short	0x0100
        /*0246*/ 	.byte	0x08
	.zero		1


	//   ....[27]....
        /*0248*/ 	.word	0x00000410
        /*024c*/ 	.word	0x000000ff
        /*0250*/ 	.word	0x000000f8
        /*0254*/ 	.short	0x0100
        /*0256*/ 	.byte	0x08
	.zero		1


	//   ....[28]....
        /*0258*/ 	.word	0x00000420
        /*025c*/ 	.word	0x000000ff
        /*0260*/ 	.word	0x00000070
        /*0264*/ 	.short	0x0100
        /*0266*/ 	.byte	0x08
	.zero		1


	//   ....[29]....
        /*0268*/ 	.word	0x00000430
        /*026c*/ 	.word	0x000000ff
        /*0270*/ 	.word	0x00000100
        /*0274*/ 	.short	0x0100
        /*0276*/ 	.byte	0x08
	.zero		1


	//   ....[30]....
        /*0278*/ 	.word	0x00000440
        /*027c*/ 	.word	0x000000ff
        /*0280*/ 	.word	0x00000078
        /*0284*/ 	.short	0x0100
        /*0286*/ 	.byte	0x08
	.zero		1


	//   ....[31]....
        /*0288*/ 	.word	0x00000450
        /*028c*/ 	.word	0x000000ff
        /*0290*/ 	.word	0x00000108
        /*0294*/ 	.short	0x0100
        /*0296*/ 	.byte	0x08
	.zero		1


	//   ....[32]....
        /*0298*/ 	.word	0x00000460
        /*029c*/ 	.word	0x000000ff
        /*02a0*/ 	.word	0x00000080
        /*02a4*/ 	.short	0x0100
        /*02a6*/ 	.byte	0x08
	.zero		1


	//   ....[33]....
        /*02a8*/ 	.word	0x00000470
        /*02ac*/ 	.word	0x000000ff
        /*02b0*/ 	.word	0x00000110
        /*02b4*/ 	.short	0x0100
        /*02b6*/ 	.byte	0x08
	.zero		1


	//   ....[34]....
        /*02b8*/ 	.word	0x00000480
        /*02bc*/ 	.word	0x000000ff
        /*02c0*/ 	.word	0x00000088
        /*02c4*/ 	.short	0x0100
        /*02c6*/ 	.byte	0x08
	.zero		1


	//   ....[35]....
        /*02c8*/ 	.word	0x00000490
        /*02cc*/ 	.word	0x000000ff
        /*02d0*/ 	.word	0x00000118
        /*02d4*/ 	.short	0x0100
        /*02d6*/ 	.byte	0x08
	.zero		1


	//   ....[36]....
        /*02d8*/ 	.word	0x00000990
        /*02dc*/ 	.word	0x000000ff
        /*02e0*/ 	.word	0x00000150
        /*02e4*/ 	.short	0x0100
        /*02e6*/ 	.byte	0x08
	.zero		1


	//   ....[37]....
        /*02e8*/ 	.word	0x00000a20
        /*02ec*/ 	.word	0x000000ff
        /*02f0*/ 	.word	0x00000158
        /*02f4*/ 	.short	0x0100
        /*02f6*/ 	.byte	0x08
	.zero		1


	//   ....[38]....
        /*02f8*/ 	.word	0x00000a40
        /*02fc*/ 	.word	0x000000ff
        /*0300*/ 	.word	0x00000130
        /*0304*/ 	.short	0x0100
        /*0306*/ 	.byte	0x09
	.zero		1


	//   ....[39]....
        /*0308*/ 	.word	0x00000a50
        /*030c*/ 	.word	0x000000ff
        /*0310*/ 	.word	0x00000138
        /*0314*/ 	.short	0x0100
        /*0316*/ 	.byte	0x09
	.zero		1


	//   ....[40]....
        /*0318*/ 	.word	0x00000a60
        /*031c*/ 	.word	0x000000ff
        /*0320*/ 	.word	0x00000140
        /*0324*/ 	.short	0x0100
        /*0326*/ 	.byte	0x09
	.zero		1


	//   ....[41]....
        /*0328*/ 	.word	0x00000a70
        /*032c*/ 	.word	0x000000ff
        /*0330*/ 	.word	0x00000148
        /*0334*/ 	.short	0x0100
        /*0336*/ 	.byte	0x09
	.zero		1


	//   ....[42]....
        /*0338*/ 	.word	0x000017d0
        /*033c*/ 	.word	0x000000ff
        /*0340*/ 	.word	0xfffffff8
        /*0344*/ 	.short	0x010a
        /*0346*/ 	.byte	0x0f
	.zero		1


	//   ....[43]....
        /*0348*/ 	.word	0x00001cb0
        /*034c*/ 	.word	0x000000ff
        /*0350*/ 	.word	0x00000000
        /*0354*/ 	.short	0x010a
        /*0356*/ 	.byte	0x06
	.zero		1


	//   ....[44]....
        /*0358*/ 	.word	0x00001cf0
        /*035c*/ 	.word	0x000000ff
        /*0360*/ 	.word	0x00000000
        /*0364*/ 	.short	0x010a
        /*0366*/ 	.byte	0x06
	.zero		1


	//   ....[45]....
        /*0368*/ 	.word	0x000025f0
        /*036c*/ 	.word	0x000000ff
        /*0370*/ 	.word	0x00000000
        /*0374*/ 	.short	0x010a
        /*0376*/ 	.byte	0x09
	.zero		1


	//   ....[46]....
        /*0378*/ 	.word	0x00002630
        /*037c*/ 	.word	0x000000ff
        /*0380*/ 	.word	0x00000000
        /*0384*/ 	.short	0x010a
        /*0386*/ 	.byte	0x09
	.zero		1


	//   ....[47]....
        /*0388*/ 	.word	0x00002c90
        /*038c*/ 	.word	0x00000015
        /*0390*/ 	.word	0x00000000
        /*0394*/ 	.short	0x0101
        /*0396*/ 	.byte	0x3f
	.zero		1


	//   ....[48]....
        /*0398*/ 	.word	0x00003200
        /*039c*/ 	.word	0x00000013
        /*03a0*/ 	.word	0x00000000
        /*03a4*/ 	.short	0x0101
        /*03a6*/ 	.byte	0x15
	.zero		1


	//   ....[49]....
        /*03a8*/ 	.word	0x00003310
        /*03ac*/ 	.word	0x00000013
        /*03b0*/ 	.word	0x00000000
        /*03b4*/ 	.short	0x0101
        /*03b6*/ 	.byte	0x3f
	.zero		1


	//   ....[50]....
        /*03b8*/ 	.word	0x000033c0
        /*03bc*/ 	.word	0x000000ff
        /*03c0*/ 	.word	0x00000008
        /*03c4*/ 	.short	0x010a
        /*03c6*/ 	.byte	0x0f
	.zero		1


	//   ....[51]....
        /*03c8*/ 	.word	0x00007c60
        /*03cc*/ 	.word	0x00000004
        /*03d0*/ 	.word	0x00000000
        /*03d4*/ 	.short	0x0101
        /*03d6*/ 	.byte	0x15
	.zero		1


	//   ....[52]....
        /*03d8*/ 	.word	0x00008580
        /*03dc*/ 	.word	0x00000013
        /*03e0*/ 	.word	0x00000090
        /*03e4*/ 	.short	0x010a
        /*03e6*/ 	.byte	0x3f
	.zero		1


	//   ....[53]....
        /*03e8*/ 	.word	0x00008910
        /*03ec*/ 	.word	0x0000000a
        /*03f0*/ 	.word	0x00000158
        /*03f4*/ 	.short	0x0101
        /*03f6*/ 	.byte	0x3f
	.zero		1


	//   ....[54]....
        /*03f8*/ 	.word	0x00009070
        /*03fc*/ 	.word	0x00000005
        /*0400*/ 	.word	0x00000000
        /*0404*/ 	.short	0x010a
        /*0406*/ 	.byte	0x3f
	.zero		1


	//   ....[55]....
        /*0408*/ 	.word	0x000090f0
        /*040c*/ 	.word	0x00000007
        /*0410*/ 	.word	0x00000000
        /*0414*/ 	.short	0x010a
        /*0416*/ 	.byte	0x3f
	.zero		1


	//   ....[56]....
        /*0418*/ 	.word	0x00009180
        /*041c*/ 	.word	0x00000006
        /*0420*/ 	.word	0x00000000
        /*0424*/ 	.short	0x010a
        /*0426*/ 	.byte	0x3f
	.zero		1


	//   ....[57]....
        /*0428*/ 	.word	0x00009210
        /*042c*/ 	.word	0x00000009
        /*0430*/ 	.word	0x00000000
        /*0434*/ 	.short	0x010a
        /*0436*/ 	.byte	0x3f
	.zero		1


	//   ....[58]....
        /*0438*/ 	.word	0x000092a0
        /*043c*/ 	.word	0x00000006
        /*0440*/ 	.word	0x00000000
        /*0444*/ 	.short	0x010a
        /*0446*/ 	.byte	0x3f
	.zero		1


	//   ....[59]....
        /*0448*/ 	.word	0x00009330
        /*044c*/ 	.word	0x00000009
        /*0450*/ 	.word	0x00000000
        /*0454*/ 	.short	0x010a
        /*0456*/ 	.byte	0x3f
	.zero		1


	//   ....[60]....
        /*0458*/ 	.word	0x000093c0
        /*045c*/ 	.word	0x00000006
        /*0460*/ 	.word	0x00000000
        /*0464*/ 	.short	0x010a
        /*0466*/ 	.byte	0x3f
	.zero		1


	//   ....[61]....
        /*0468*/ 	.word	0x00009450
        /*046c*/ 	.word	0x00000009
        /*0470*/ 	.word	0x00000000
        /*0474*/ 	.short	0x010a
        /*0476*/ 	.byte	0x3f
	.zero		1


	//   ....[62]....
        /*0478*/ 	.word	0x000094e0
        /*047c*/ 	.word	0x00000006
        /*0480*/ 	.word	0x00000000
        /*0484*/ 	.short	0x010a
        /*0486*/ 	.byte	0x3f
	.zero		1


	//   ....[63]....
        /*0488*/ 	.word	0x00009570
        /*048c*/ 	.word	0x00000009
        /*0490*/ 	.word	0x00000000
        /*0494*/ 	.short	0x010a
        /*0496*/ 	.byte	0x3f
	.zero		1


	//   ....[64]....
        /*0498*/ 	.word	0x00009600
        /*049c*/ 	.word	0x00000006
        /*04a0*/ 	.word	0x00000000
        /*04a4*/ 	.short	0x010a
        /*04a6*/ 	.byte	0x3f
	.zero		1


	//   ....[65]....
        /*04a8*/ 	.word	0x00009690
        /*04ac*/ 	.word	0x00000009
        /*04b0*/ 	.word	0x00000000
        /*04b4*/ 	.short	0x010a
        /*04b6*/ 	.byte	0x3f
	.zero		1


	//   ....[66]....
        /*04b8*/ 	.word	0x00009720
        /*04bc*/ 	.word	0x00000006
        /*04c0*/ 	.word	0x00000000
        /*04c4*/ 	.short	0x010a
        /*04c6*/ 	.byte	0x3f
	.zero		1


	//   ....[67]....
        /*04c8*/ 	.word	0x000097b0
        /*04cc*/ 	.word	0x00000009
        /*04d0*/ 	.word	0x00000000
        /*04d4*/ 	.short	0x010a
        /*04d6*/ 	.byte	0x3f
	.zero		1


	//   ....[68]....
        /*04d8*/ 	.word	0x00009840
        /*04dc*/ 	.word	0x00000006
        /*04e0*/ 	.word	0x00000000
        /*04e4*/ 	.short	0x010a
        /*04e6*/ 	.byte	0x3f
	.zero		1


	//   ....[69]....
        /*04e8*/ 	.word	0x000098d0
        /*04ec*/ 	.word	0x00000009
        /*04f0*/ 	.word	0x00000000
        /*04f4*/ 	.short	0x010a
        /*04f6*/ 	.byte	0x3f
	.zero		1


	//   ....[70]....
        /*04f8*/ 	.word	0x00009960
        /*04fc*/ 	.word	0x00000006
        /*0500*/ 	.word	0x00000000
        /*0504*/ 	.short	0x010a
        /*0506*/ 	.byte	0x3f
	.zero		1


	//   ....[71]....
        /*0508*/ 	.word	0x000099f0
        /*050c*/ 	.word	0x00000003
        /*0510*/ 	.word	0x00000000
        /*0514*/ 	.short	0x010a
        /*0516*/ 	.byte	0x3f
	.zero		1


	//   ....[72]....
        /*0518*/ 	.word	0x00009a60
        /*051c*/ 	.word	0x00000012
        /*0520*/ 	.word	0xfffffff8
        /*0524*/ 	.short	0x010a
        /*0526*/ 	.byte	0x3f
	.zero		1


	//   ....[73]....
        /*0528*/ 	.word	0x00009ac0
        /*052c*/ 	.word	0x00000012
        /*0530*/ 	.word	0x00000000
        /*0534*/ 	.short	0x010a
        /*0536*/ 	.byte	0x3f
	.zero		1


	//   ....[74]....
        /*0538*/ 	.word	0x00009b20
        /*053c*/ 	.word	0x00000015
        /*0540*/ 	.word	0x00000000
        /*0544*/ 	.short	0x010a
        /*0546*/ 	.byte	0x3f
	.zero		1


	//   ....[75]....
        /*0548*/ 	.word	0x00009b80
        /*054c*/ 	.word	0x00000013
        /*0550*/ 	.word	0x00000008
        /*0554*/ 	.short	0x010a
        /*0556*/ 	.byte	0x3f
	.zero		1


	//   ....[76]....
        /*0558*/ 	.word	0x00009c50
        /*055c*/ 	.word	0x00000013
        /*0560*/ 	.word	0x00000090
        /*0564*/ 	.short	0x010a
        /*0566*/ 	.byte	0x3f
	.zero		1


	//   ....[77]....
        /*0568*/ 	.word	0x00009d30
        /*056c*/ 	.word	0x00000005
        /*0570*/ 	.word	0x00000000
        /*0574*/ 	.short	0x010a
        /*0576*/ 	.byte	0x3f
	.zero		1


	//   ....[78]....
        /*0578*/ 	.word	0x00009d80
        /*057c*/ 	.word	0x00000007
        /*0580*/ 	.word	0x00000000
        /*0584*/ 	.short	0x010a
        /*0586*/ 	.byte	0x3f
	.zero		1


	//   ....[79]....
        /*0588*/ 	.word	0x00009dd0
        /*058c*/ 	.word	0x00000006
        /*0590*/ 	.word	0x00000000
        /*0594*/ 	.short	0x010a
        /*0596*/ 	.byte	0x3f
	.zero		1


	//   ....[80]....
        /*0598*/ 	.word	0x00009e20
        /*059c*/ 	.word	0x00000009
        /*05a0*/ 	.word	0x00000000
        /*05a4*/ 	.short	0x010a
        /*05a6*/ 	.byte	0x3f
	.zero		1


	//   ....[81]....
        /*05a8*/ 	.word	0x00009e70
        /*05ac*/ 	.word	0x00000006
        /*05b0*/ 	.word	0x00000000
        /*05b4*/ 	.short	0x010a
        /*05b6*/ 	.byte	0x3f
	.zero		1


	//   ....[82]....
        /*05b8*/ 	.word	0x00009ec0
        /*05bc*/ 	.word	0x00000009
        /*05c0*/ 	.word	0x00000000
        /*05c4*/ 	.short	0x010a
        /*05c6*/ 	.byte	0x3f
	.zero		1


	//   ....[83]....
        /*05c8*/ 	.word	0x00009f10
        /*05cc*/ 	.word	0x00000006
        /*05d0*/ 	.word	0x00000000
        /*05d4*/ 	.short	0x010a
        /*05d6*/ 	.byte	0x3f
	.zero		1


	//   ....[84]....
        /*05d8*/ 	.word	0x00009f60
        /*05dc*/ 	.word	0x00000009
        /*05e0*/ 	.word	0x00000000
        /*05e4*/ 	.short	0x010a
        /*05e6*/ 	.byte	0x3f
	.zero		1


	//   ....[85]....
        /*05e8*/ 	.word	0x00009fb0
        /*05ec*/ 	.word	0x00000006
        /*05f0*/ 	.word	0x00000000
        /*05f4*/ 	.short	0x010a
        /*05f6*/ 	.byte	0x3f
	.zero		1


	//   ....[86]....
        /*05f8*/ 	.word	0x0000a000
        /*05fc*/ 	.word	0x00000009
        /*0600*/ 	.word	0x00000000
        /*0604*/ 	.short	0x010a
        /*0606*/ 	.byte	0x3f
	.zero		1


	//   ....[87]....
        /*0608*/ 	.word	0x0000a050
        /*060c*/ 	.word	0x00000006
        /*0610*/ 	.word	0x00000000
        /*0614*/ 	.short	0x010a
        /*0616*/ 	.byte	0x3f
	.zero		1


	//   ....[88]....
        /*0618*/ 	.word	0x0000a0a0
        /*061c*/ 	.word	0x00000009
        /*0620*/ 	.word	0x00000000
        /*0624*/ 	.short	0x010a
        /*0626*/ 	.byte	0x3f
	.zero		1


	//   ....[89]....
        /*0628*/ 	.word	0x0000a0f0
        /*062c*/ 	.word	0x00000006
        /*0630*/ 	.word	0x00000000
        /*0634*/ 	.short	0x010a
        /*0636*/ 	.byte	0x3f
	.zero		1


	//   ....[90]....
        /*0638*/ 	.word	0x0000a140
        /*063c*/ 	.word	0x00000009
        /*0640*/ 	.word	0x00000000
        /*0644*/ 	.short	0x010a
        /*0646*/ 	.byte	0x3f
	.zero		1


	//   ....[91]....
        /*0648*/ 	.word	0x0000a190
        /*064c*/ 	.word	0x00000006
        /*0650*/ 	.word	0x00000000
        /*0654*/ 	.short	0x010a
        /*0656*/ 	.byte	0x3f
	.zero		1


	//   ....[92]....
        /*0658*/ 	.word	0x0000a1e0
        /*065c*/ 	.word	0x00000009
        /*0660*/ 	.word	0x00000000
        /*0664*/ 	.short	0x010a
        /*0666*/ 	.byte	0x3f
	.zero		1


	//   ....[93]....
        /*0668*/ 	.word	0x0000a230
        /*066c*/ 	.word	0x00000006
        /*0670*/ 	.word	0x00000000
        /*0674*/ 	.short	0x010a
        /*0676*/ 	.byte	0x3f
	.zero		1


	//----- nvinfo : EIATTR_NUM_MBARRIERS
	.align		4
.L_28:
        /*0678*/ 	.byte	0x03, 0x38
        /*067a*/ 	.short	0x002a


	//----- nvinfo : EIATTR_EXIT_INSTR_OFFSETS
	.align		4
        /*067c*/ 	.byte	0x04, 0x1c
        /*067e*/ 	.short	(.L_30 - .L_29)


	//   ....[0]....
.L_29:
        /*0680*/ 	.word	0x00001510


	//   ....[1]....
        /*0684*/ 	.word	0x00001570


	//   ....[2]....
        /*0688*/ 	.word	0x00008270


	//   ....[3]....
        /*068c*/ 	.word	0x000082a0


	//   ....[4]....
        /*0690*/ 	.word	0x00009a40


	//----- nvinfo : EIATTR_MAX_THREADS
	.align		4
.L_30:
        /*0694*/ 	.byte	0x04, 0x05
        /*0696*/ 	.short	(.L_32 - .L_31)
.L_31:
        /*0698*/ 	.word	0x00000180
        /*069c*/ 	.word	0x00000001
        /*06a0*/ 	.word	0x00000001


	//----- nvinfo : EIATTR_CRS_STACK_SIZE
	.align		4
.L_32:
        /*06a4*/ 	.byte	0x04, 0x1e
        /*06a6*/ 	.short	(.L_34 - .L_33)
.L_33:
        /*06a8*/ 	.word	0x00000000


	//----- nvinfo : EIATTR_CBANK_PARAM_SIZE
	.align		4
.L_34:
        /*06ac*/ 	.byte	0x03, 0x19
        /*06ae*/ 	.short	0x0470


	//----- nvinfo : EIATTR_PARAM_CBANK
	.align		4
        /*06b0*/ 	.byte	0x04, 0x0a
        /*06b2*/ 	.short	(.L_36 - .L_35)
	.align		4
.L_35:
        /*06b4*/ 	.word	index@(.nv.constant0._ZN7cutlass13device_kernelINS_4gemm6kernel13GemmUniversalIN4cute5tupleIJiiiiEEENS1_10collective13CollectiveMmaINS1_37MainloopSm90TmaGmmaWarpSpecializedFP8ILi18ENS5_IJNS4_1CILi1EEENSA_ILi2EEESB_EEENS1_32KernelTmaWarpSpecializedPingpongEEENS5_IJNSA_ILi64EEENSA_ILi128EEESG_EEENS_12float_e4m3_tENS5_IJlSB_lEEESJ_SK_NS4_8TiledMMAINS4_8MMA_AtomIJNS4_4SM904GMMA31MMA_64x128x32_F32E4M3E4M3_SS_TNILNSO_7ScaleInE1ELSQ_1EEEEEENS4_6LayoutINS5_IJSB_SB_SB_EEENS5_IJNSA_ILi0EEESV_SV_EEEEENS5_IJNS4_10UnderscoreESY_SY_EEEEENS4_23SM90_TMA_LOAD_MULTICASTENS4_14ComposedLayoutINS4_7SwizzleILi2ELi4ELi3EEENS4_18smem_ptr_flag_bitsILi8EEENST_INS5_IJNSA_ILi8EEESG_EEENS5_IJSG_SB_EEEEEEEvNS4_8identityENS4_13SM90_TMA_LOADES1B_vS1C_EENS_8epilogue10collective6detail29Sm90TmaWarpSpecializedAdapterINS1G_15DefaultEpilogueISJ_SK_SK_NS1F_6thread17LinearCombinationISJ_Li1EffLNS1K_9ScaleType4KindE0ELNS_15FloatRoundStyleE2ESJ_EENS1_15EpilogueDefaultEEEEEvvEEEEvNT_6ParamsE)
        /*06b8*/ 	.short	0x0210
        /*06ba*/ 	.short	0x0470


	//----- nvinfo : EIATTR_SW_WAR
	.align		4
.L_36:
        /*06bc*/ 	.byte	0x04, 0x36
        /*06be*/ 	.short	(.L_38 - .L_37)
.L_37:
        /*06c0*/ 	.word	0x00000008
.L_38:


//--------------------- .nv.callgraph             --------------------------
	.section	.nv.callgraph,"",@"SHT_CUDA_CALLGRAPH"
	.align	4
	.sectionentsize	8
	.align		4
        /*0000*/ 	.word	0x00000000
	.align		4
        /*0004*/ 	.word	0xffffffff
	.align		4
        /*0008*/ 	.word	0x00000000
	.align		4
        /*000c*/ 	.word	0xfffffffe
	.align		4
        /*0010*/ 	.word	0x00000000
	.align		4
        /*0014*/ 	.word	0xfffffffd
	.align		4
        /*0018*/ 	.word	0x00000000
	.align		4
        /*001c*/ 	.word	0xfffffffc


//--------------------- .nv.constant4             --------------------------
	.section	.nv.constant4,"a",@progbits
	.align	8
	.align		8
.nv.constant4:
        /*0000*/ 	.dword	_ZN39_INTERNAL_80506dd8_4_k_cu_a2c9eda3_25354cuda3std3__45__cpo5beginE
	.align		8
        /*0008*/ 	.dword	_ZN39_INTERNAL_80506dd8_4_k_cu_a2c9eda3_25354cuda3std3__45__cpo3endE
	.align		8
        /*0010*/ 	.dword	_ZN39_INTERNAL_80506dd8_4_k_cu_a2c9eda3_25354cuda3std3__45__cpo6cbeginE
	.align		8
        /*0018*/ 	.dword	_ZN39_INTERNAL_80506dd8_4_k_cu_a2c9eda3_25354cuda3std3__45__cpo4cendE
	.align		8
        /*0020*/ 	.dword	_ZN39_INTERNAL_80506dd8_4_k_cu_a2c9eda3_25354cuda3std3__441_GLOBAL__N__80506dd8_4_k_cu_a2c9eda3_25356ignoreE
	.align		8
        /*0028*/ 	.dword	_ZN39_INTERNAL_80506dd8_4_k_cu_a2c9eda3_25354cuda3std3__419piecewise_constructE
	.align		8
        /*0030*/ 	.dword	_ZN39_INTERNAL_80506dd8_4_k_cu_a2c9eda3_25354cuda3std3__48in_placeE
	.align		8
        /*0038*/ 	.dword	_ZN39_INTERNAL_80506dd8_4_k_cu_a2c9eda3_25354cuda3std6ranges3__45__cpo4swapE
	.align		8
        /*0040*/ 	.dword	_ZN39_INTERNAL_80506dd8_4_k_cu_a2c9eda3_25354cuda3std6ranges3__45__cpo9iter_moveE
	.align		8
        /*0048*/ 	.dword	_ZN39_INTERNAL_80506dd8_4_k_cu_a2c9eda3_25354cute7productE
	.align		8
        /*0050*/ 	.dword	_ZN39_INTERNAL_80506dd8_4_k_cu_a2c9eda3_25354cute1_E


//--------------------- .text._ZN7cutlass13device_kernelINS_4gemm6kernel13GemmUniversalIN4cute5tupleIJiiiiEEENS1_10collective13CollectiveMmaINS1_37MainloopSm90TmaGmmaWarpSpecializedFP8ILi18ENS5_IJNS4_1CILi1EEENSA_ILi2EEESB_EEENS1_32KernelTmaWarpSpecializedPingpongEEENS5_IJNSA_ILi64EEENSA_ILi128EEESG_EEENS_12float_e4m3_tENS5_IJlSB_lEEESJ_SK_NS4_8TiledMMAINS4_8MMA_AtomIJNS4_4SM904GMMA31MMA_64x128x32_F32E4M3E4M3_SS_TNILNSO_7ScaleInE1ELSQ_1EEEEEENS4_6LayoutINS5_IJSB_SB_SB_EEENS5_IJNSA_ILi0EEESV_SV_EEEEENS5_IJNS4_10UnderscoreESY_SY_EEEEENS4_23SM90_TMA_LOAD_MULTICASTENS4_14ComposedLayoutINS4_7SwizzleILi2ELi4ELi3EEENS4_18smem_ptr_flag_bitsILi8EEENST_INS5_IJNSA_ILi8EEESG_EEENS5_IJSG_SB_EEEEEEEvNS4_8identityENS4_13SM90_TMA_LOADES1B_vS1C_EENS_8epilogue10collective6detail29Sm90TmaWarpSpecializedAdapterINS1G_15DefaultEpilogueISJ_SK_SK_NS1F_6thread17LinearCombinationISJ_Li1EffLNS1K_9ScaleType4KindE0ELNS_15FloatRoundStyleE2ESJ_EENS1_15EpilogueDefaultEEEEEvvEEEEvNT_6ParamsE --------------------------
	.section	.text._ZN7cutlass13device_kernelINS_4gemm6kernel13GemmUniversalIN4cute5tupleIJiiiiEEENS1_10collective13CollectiveMmaINS1_37MainloopSm90TmaGmmaWarpSpecializedFP8ILi18ENS5_IJNS4_1CILi1EEENSA_ILi2EEESB_EEENS1_32KernelTmaWarpSpecializedPingpongEEENS5_IJNSA_ILi64EEENSA_ILi128EEESG_EEENS_12float_e4m3_tENS5_IJlSB_lEEESJ_SK_NS4_8TiledMMAINS4_8MMA_AtomIJNS4_4SM904GMMA31MMA_64x128x32_F32E4M3E4M3_SS_TNILNSO_7ScaleInE1ELSQ_1EEEEEENS4_6LayoutINS5_IJSB_SB_SB_EEENS5_IJNSA_ILi0EEESV_SV_EEEEENS5_IJNS4_10UnderscoreESY_SY_EEEEENS4_23SM90_TMA_LOAD_MULTICASTENS4_14ComposedLayoutINS4_7SwizzleILi2ELi4ELi3EEENS4_18smem_ptr_flag_bitsILi8EEENST_INS5_IJNSA_ILi8EEESG_EEENS5_IJSG_SB_EEEEEEEvNS4_8identityENS4_13SM90_TMA_LOADES1B_vS1C_EENS_8epilogue10collective6detail29Sm90TmaWarpSpecializedAdapterINS1G_15DefaultEpilogueISJ_SK_SK_NS1F_6thread17LinearCombinationISJ_Li1EffLNS1K_9ScaleType4KindE0ELNS_15FloatRoundStyleE2ESJ_EENS1_15EpilogueDefaultEEEEEvvEEEEvNT_6ParamsE,"ax",@progbits
	.align	128
.text._ZN7cutlass13device_kernelINS_4gemm6kernel13GemmUniversalIN4cute5tupleIJiiiiEEENS1_10collective13CollectiveMmaINS1_37MainloopSm90TmaGmmaWarpSpecializedFP8ILi18ENS5_IJNS4_1CILi1EEENSA_ILi2EEESB_EEENS1_32KernelTmaWarpSpecializedPingpongEEENS5_IJNSA_ILi64EEENSA_ILi128EEESG_EEENS_12float_e4m3_tENS5_IJlSB_lEEESJ_SK_NS4_8TiledMMAINS4_8MMA_AtomIJNS4_4SM904GMMA31MMA_64x128x32_F32E4M3E4M3_SS_TNILNSO_7ScaleInE1ELSQ_1EEEEEENS4_6LayoutINS5_IJSB_SB_SB_EEENS5_IJNSA_ILi0EEESV_SV_EEEEENS5_IJNS4_10UnderscoreESY_SY_EEEEENS4_23SM90_TMA_LOAD_MULTICASTENS4_14ComposedLayoutINS4_7SwizzleILi2ELi4ELi3EEENS4_18smem_ptr_flag_bitsILi8EEENST_INS5_IJNSA_ILi8EEESG_EEENS5_IJSG_SB_EEEEEEEvNS4_8identityENS4_13SM90_TMA_LOADES1B_vS1C_EENS_8epilogue10collective6detail29Sm90TmaWarpSpecializedAdapterINS1G_15DefaultEpilogueISJ_SK_SK_NS1F_6thread17LinearCombinationISJ_Li1EffLNS1K_9ScaleType4KindE0ELNS_15FloatRoundStyleE2ESJ_EENS1_15EpilogueDefaultEEEEEvvEEEEvNT_6ParamsE:
        .type           _ZN7cutlass13device_kernelINS_4gemm6kernel13GemmUniversalIN4cute5tupleIJiiiiEEENS1_10collective13CollectiveMmaINS1_37MainloopSm90TmaGmmaWarpSpecializedFP8ILi18ENS5_IJNS4_1CILi1EEENSA_ILi2EEESB_EEENS1_32KernelTmaWarpSpecializedPingpongEEENS5_IJNSA_ILi64EEENSA_ILi128EEESG_EEENS_12float_e4m3_tENS5_IJlSB_lEEESJ_SK_NS4_8TiledMMAINS4_8MMA_AtomIJNS4_4SM904GMMA31MMA_64x128x32_F32E4M3E4M3_SS_TNILNSO_7ScaleInE1ELSQ_1EEEEEENS4_6LayoutINS5_IJSB_SB_SB_EEENS5_IJNSA_ILi0EEESV_SV_EEEEENS5_IJNS4_10UnderscoreESY_SY_EEEEENS4_23SM90_TMA_LOAD_MULTICASTENS4_14ComposedLayoutINS4_7SwizzleILi2ELi4ELi3EEENS4_18smem_ptr_flag_bitsILi8EEENST_INS5_IJNSA_ILi8EEESG_EEENS5_IJSG_SB_EEEEEEEvNS4_8identityENS4_13SM90_TMA_LOADES1B_vS1C_EENS_8epilogue10collective6detail29Sm90TmaWarpSpecializedAdapterINS1G_15DefaultEpilogueISJ_SK_SK_NS1F_6thread17LinearCombinationISJ_Li1EffLNS1K_9ScaleType4KindE0ELNS_15FloatRoundStyleE2ESJ_EENS1_15EpilogueDefaultEEEEEvvEEEEvNT_6ParamsE,@function
        .size           _ZN7cutlass13device_kernelINS_4gemm6kernel13GemmUniversalIN4cute5tupleIJiiiiEEENS1_10collective13CollectiveMmaINS1_37MainloopSm90TmaGmmaWarpSpecializedFP8ILi18ENS5_IJNS4_1CILi1EEENSA_ILi2EEESB_EEENS1_32KernelTmaWarpSpecializedPingpongEEENS5_IJNSA_ILi64EEENSA_ILi128EEESG_EEENS_12float_e4m3_tENS5_IJlSB_lEEESJ_SK_NS4_8TiledMMAINS4_8MMA_AtomIJNS4_4SM904GMMA31MMA_64x128x32_F32E4M3E4M3_SS_TNILNSO_7ScaleInE1ELSQ_1EEEEEENS4_6LayoutINS5_IJSB_SB_SB_EEENS5_IJNSA_ILi0EEESV_SV_EEEEENS5_IJNS4_10UnderscoreESY_SY_EEEEENS4_23SM90_TMA_LOAD_MULTICASTENS4_14ComposedLayoutINS4_7SwizzleILi2ELi4ELi3EEENS4_18smem_ptr_flag_bitsILi8EEENST_INS5_IJNSA_ILi8EEESG_EEENS5_IJSG_SB_EEEEEEEvNS4_8identityENS4_13SM90_TMA_LOADES1B_vS1C_EENS_8epilogue10collective6detail29Sm90TmaWarpSpecializedAdapterINS1G_15DefaultEpilogueISJ_SK_SK_NS1F_6thread17LinearCombinationISJ_Li1EffLNS1K_9ScaleType4KindE0ELNS_15FloatRoundStyleE2ESJ_EENS1_15EpilogueDefaultEEEEEvvEEEEvNT_6ParamsE,(.L_x_237 - _ZN7cutlass13device_kernelINS_4gemm6kernel13GemmUniversalIN4cute5tupleIJiiiiEEENS1_10collective13CollectiveMmaINS1_37MainloopSm90TmaGmmaWarpSpecializedFP8ILi18ENS5_IJNS4_1CILi1EEENSA_ILi2EEESB_EEENS1_32KernelTmaWarpSpecializedPingpongEEENS5_IJNSA_ILi64EEENSA_ILi128EEESG_EEENS_12float_e4m3_tENS5_IJlSB_lEEESJ_SK_NS4_8TiledMMAINS4_8MMA_AtomIJNS4_4SM904GMMA31MMA_64x128x32_F32E4M3E4M3_SS_TNILNSO_7ScaleInE1ELSQ_1EEEEEENS4_6LayoutINS5_IJSB_SB_SB_EEENS5_IJNSA_ILi0EEESV_SV_EEEEENS5_IJNS4_10UnderscoreESY_SY_EEEEENS4_23SM90_TMA_LOAD_MULTICASTENS4_14ComposedLayoutINS4_7SwizzleILi2ELi4ELi3EEENS4_18smem_ptr_flag_bitsILi8EEENST_INS5_IJNSA_ILi8EEESG_EEENS5_IJSG_SB_EEEEEEEvNS4_8identityENS4_13SM90_TMA_LOADES1B_vS1C_EENS_8epilogue10collective6detail29Sm90TmaWarpSpecializedAdapterINS1G_15DefaultEpilogueISJ_SK_SK_NS1F_6thread17LinearCombinationISJ_Li1EffLNS1K_9ScaleType4KindE0ELNS_15FloatRoundStyleE2ESJ_EENS1_15EpilogueDefaultEEEEEvvEEEEvNT_6ParamsE)
        .other          _ZN7cutlass13device_kernelINS_4gemm6kernel13GemmUniversalIN4cute5tupleIJiiiiEEENS1_10collective13CollectiveMmaINS1_37MainloopSm90TmaGmmaWarpSpecializedFP8ILi18ENS5_IJNS4_1CILi1EEENSA_ILi2EEESB_EEENS1_32KernelTmaWarpSpecializedPingpongEEENS5_IJNSA_ILi64EEENSA_ILi128EEESG_EEENS_12float_e4m3_tENS5_IJlSB_lEEESJ_SK_NS4_8TiledMMAINS4_8MMA_AtomIJNS4_4SM904GMMA31MMA_64x128x32_F32E4M3E4M3_SS_TNILNSO_7ScaleInE1ELSQ_1EEEEEENS4_6LayoutINS5_IJSB_SB_SB_EEENS5_IJNSA_ILi0EEESV_SV_EEEEENS5_IJNS4_10UnderscoreESY_SY_EEEEENS4_23SM90_TMA_LOAD_MULTICASTENS4_14ComposedLayoutINS4_7SwizzleILi2ELi4ELi3EEENS4_18smem_ptr_flag_bitsILi8EEENST_INS5_IJNSA_ILi8EEESG_EEENS5_IJSG_SB_EEEEEEEvNS4_8identityENS4_13SM90_TMA_LOADES1B_vS1C_EENS_8epilogue10collective6detail29Sm90TmaWarpSpecializedAdapterINS1G_15DefaultEpilogueISJ_SK_SK_NS1F_6thread17LinearCombinationISJ_Li1EffLNS1K_9ScaleType4KindE0ELNS_15FloatRoundStyleE2ESJ_EENS1_15EpilogueDefaultEEEEEvvEEEEvNT_6ParamsE,@"STO_CUDA_ENTRY STV_DEFAULT"
_ZN7cutlass13device_kernelINS_4gemm6kernel13GemmUniversalIN4cute5tupleIJiiiiEEENS1_10collective13CollectiveMmaINS1_37MainloopSm90TmaGmmaWarpSpecializedFP8ILi18ENS5_IJNS4_1CILi1EEENSA_ILi2EEESB_EEENS1_32KernelTmaWarpSpecializedPingpongEEENS5_IJNSA_ILi64EEENSA_ILi128EEESG_EEENS_12float_e4m3_tENS5_IJlSB_lEEESJ_SK_NS4_8TiledMMAINS4_8MMA_AtomIJNS4_4SM904GMMA31MMA_64x128x32_F32E4M3E4M3_SS_TNILNSO_7ScaleInE1ELSQ_1EEEEEENS4_6LayoutINS5_IJSB_SB_SB_EEENS5_IJNSA_ILi0EEESV_SV_EEEEENS5_IJNS4_10UnderscoreESY_SY_EEEEENS4_23SM90_TMA_LOAD_MULTICASTENS4_14ComposedLayoutINS4_7SwizzleILi2ELi4ELi3EEENS4_18smem_ptr_flag_bitsILi8EEENST_INS5_IJNSA_ILi8EEESG_EEENS5_IJSG_SB_EEEEEEEvNS4_8identityENS4_13SM90_TMA_LOADES1B_vS1C_EENS_8epilogue10collective6detail29Sm90TmaWarpSpecializedAdapterINS1G_15DefaultEpilogueISJ_SK_SK_NS1F_6thread17LinearCombinationISJ_Li1EffLNS1K_9ScaleType4KindE0ELNS_15FloatRoundStyleE2ESJ_EENS1_15EpilogueDefaultEEEEEvvEEEEvNT_6ParamsE:
[----:B------:R-:W-:Y:S01]  /*0000*/  LDC R1, c[0x0][0x28] ;  /* 0x00000a00ff017b82 */ /* 0x000fe20000000800 */
[----:B------:R-:W0:Y:S01]  /*0010*/  S2R R16, SR_TID.X ;  /* 0x0000000000107919 */ /* 0x000e220000002100 */
[----:B------:R-:W-:Y:S01]  /*0020*/  ELECT P0, URZ, PT ;  /* 0x00000000003f782f */ /* 0x000fe20003800000 */
[----:B------:R-:W-:Y:S01]  /*0030*/  BSSY B0, `(.L_x_0) ;  /* 0x000000f000007945 */ /* 0x000fe20003800000 */
[--C-:B0-----:R-:W-:Y:S02]  /*0040*/  SHF.R.U32.HI R0, RZ, 0x5, R16.reuse ;  /* 0x00000005ff007819 */ /* 0x101fe40000011610 */
[----:B------:R-:W-:-:S03]  /*0050*/  SHF.R.U32.HI R4, RZ, 0x7, R16 ;  /* 0x00000007ff047819 */ /* 0x000fc60000011610 */
[----:B------:R-:W0:Y:S04]  /*0060*/  SHFL.IDX PT, R2, R0, RZ, 0x1f ;  /* 0x00001fff00027589 */ /* 0x000e2800000e0000 */
[----:B------:R1:W2:Y:S01]  /*0070*/  SHFL.IDX PT, R5, R4, RZ, 0x1f ;  /* 0x00001fff04057589 */ /* 0x0002a200000e0000 */
[----:B0-----:R-:W-:-:S13]  /*0080*/  ISETP.NE.OR P0, PT, R2, RZ, !P0 ;  /* 0x000000ff0200720c */ /* 0x001fda0004705670 */
[----:B-12---:R-:W-:Y:S05]  /*0090*/  @P0 BRA `(.L_x_1) ;  /* 0x0000000000200947 */ /* 0x006fea0003800000 */
[----:B------:R-:W-:Y:S02]  /*00a0*/  ULDC.64 UR4, c[0x0][0x198] ;  /* 0x0000660000047ab9 */ /* 0x000fe40000000a00 */
[----:B------:R-:W-:Y:S02]  /*00b0*/  UIADD3 UR6, UP0, UR4, 0xf0, URZ ;  /* 0x000000f004067890 */ /* 0x000fe4000ff1e03f */
[----:B------:R-:W-:Y:S02]  /*00c0*/  UIADD3 UR4, UP1, UR4, 0x1f0, URZ ;  /* 0x000001f004047890 */ /* 0x000fe4000ff3e03f */
[----:B------:R-:W-:Y:S02]  /*00d0*/  UIADD3.X UR7, URZ, UR5, URZ, UP0, !UPT ;  /* 0x000000053f077290 */ /* 0x000fe400087fe43f */
[----:B------:R-:W-:-:S07]  /*00e0*/  UIADD3.X UR5, URZ, UR5, URZ, UP1, !UPT ;  /* 0x000000053f057290 */ /* 0x000fce0008ffe43f */
[----:B------:R0:W-:Y:S02]  /*00f0*/  UTMACCTL.PF [UR6] ;  /* 0x00000000060079b9 */ /* 0x0001e40008040000 */
[----:B------:R0:W-:Y:S02]  /*0100*/  UTMACCTL.PF [UR4] ;  /* 0x00000000040079b9 */ /* 0x0001e40008040000 */
[----:B0-----:R-:W-:Y:S01]  /*0110*/  NOP ;  /* 0x0000000000007918 */ /* 0x001fe20000000000 */
.L_x_1:
[----:B------:R-:W-:Y:S05]  /*0120*/  BSYNC B0 ;  /* 0x0000000000007941 */ /* 0x000fea0003800000 */
.L_x_0:
[----:B------:R-:W0:Y:S01]  /*0130*/  SHFL.IDX PT, R6, R0, RZ, 0x1f ;  /* 0x00001fff00067589 */ /* 0x000e2200000e0000 */
[----:B------:R-:W-:Y:S02]  /*0140*/  SHF.R.S32.HI R3, RZ, 0x1f, R16 ;  /* 0x0000001fff037819 */ /* 0x000fe40000011410 */
[----:B0-----:R-:W-:-:S13]  /*0150*/  ISETP.NE.AND P0, PT, R6, RZ, PT ;  /* 0x000000ff0600720c */ /* 0x001fda0003f05270 */
[----:B------:R-:W-:Y:S05]  /*0160*/  @P0 BRA `(.L_x_2) ;  /* 0x0000000000d40947 */ /* 0x000fea0003800000 */
[----:B------:R-:W-:Y:S01]  /*0170*/  ELECT P0, URZ, PT ;  /* 0x00000000003f782f */ /* 0x000fe20003800000 */
[----:B------:R-:W-:-:S12]  /*0180*/  BSSY B0, `(.L_x_2) ;  /* 0x0000033000007945 */ /* 0x000fd80003800000 */
[----:B------:R-:W-:Y:S05]  /*0190*/  @!P0 BRA `(.L_x_3) ;  /* 0x0000000000c48947 */ /* 0x000fea0003800000 */
[----:B------:R-:W0:Y:S01]  /*01a0*/  S2UR UR8, SR_CgaCtaId ;  /* 0x00000000000879c3 */ /* 0x000e220000008800 */
[----:B------:R-:W-:Y:S01]  /*01b0*/  UMOV UR4, 0x400 ;  /* 0x0000040000047882 */ /* 0x000fe20000000000 */
[----:B------:R-:W-:Y:S01]  /*01c0*/  UMOV UR5, 0x1 ;  /* 0x0000000100057882 */ /* 0x000fe20000000000 */
[----:B------:R-:W-:Y:S02]  /*01d0*/  UMOV UR6, 0x2 ;  /* 0x0000000200067882 */ /* 0x000fe40000000000 */
[----:B------:R-:W-:-:S04]  /*01e0*/  UIADD3 UR6, -UR6, 0x100000, URZ ;  /* 0x0010000006067890 */ /* 0x000fc8000fffe13f */
[----:B------:R-:W-:Y:S02]  /*01f0*/  USHF.L.U32 UR7, UR6, 0xb, URZ ;  /* 0x0000000b06077899 */ /* 0x000fe4000800063f */
[----:B------:R-:W-:Y:S02]  /*0200*/  USHF.L.U32 UR6, UR6, 0x1, URZ ;  /* 0x0000000106067899 */ /* 0x000fe4000800063f */
[----:B0-----:R-:W-:Y:S02]  /*0210*/  ULEA UR8, UR8, UR4, 0x18 ;  /* 0x0000000408087291 */ /* 0x001fe4000f8ec03f */
[----:B------:R-:W-:-:S04]  /*0220*/  UIADD3 UR4, -UR5, 0x100000, URZ ;  /* 0x0010000005047890 */ /* 0x000fc8000fffe13f */
[----:B------:R-:W-:Y:S02]  /*0230*/  USHF.L.U32 UR5, UR4, 0xb, URZ ;  /* 0x0000000b04057899 */ /* 0x000fe4000800063f */
[----:B------:R-:W-:Y:S01]  /*0240*/  USHF.L.U32 UR4, UR4, 0x1, URZ ;  /* 0x0000000104047899 */ /* 0x000fe2000800063f */
[----:B------:R-:W0:Y:S11]  /*0250*/  FENCE.VIEW.ASYNC.S ;  /* 0x00000000000073c6 */ /* 0x000e360000000000 */
[----:B0-----:R0:W1:Y:S01]  /*0260*/  SYNCS.EXCH.64 URZ, [UR8], UR4 ;  /* 0x00000004083f75b2 */ /* 0x0010620008000100 */
[----:B------:R0:W2:Y:S01]  /*0270*/  SYNCS.EXCH.64 URZ, [UR8+0x90], UR6 ;  /* 0x00009006083f75b2 */ /* 0x0000a20008000100 */
[----:B------:R0:W3:Y:S01]  /*0280*/  SYNCS.EXCH.64 URZ, [UR8+0x8], UR4 ;  /* 0x00000804083f75b2 */ /* 0x0000e20008000100 */
[----:B------:R0:W4:Y:S01]  /*0290*/  SYNCS.EXCH.64 URZ, [UR8+0x98], UR6 ;  /* 0x00009806083f75b2 */ /* 0x0001220008000100 */
[----:B------:R0:W0:Y:S01]  /*02a0*/  SYNCS.EXCH.64 URZ, [UR8+0x10], UR4 ;  /* 0x00001004083f75b2 */ /* 0x0000220008000100 */
        /* <DEDUP_REMOVED lines=31> */
[----:B-1234-:R-:W-:Y:S01]  /*04a0*/  NOP ;  /* 0x0000000000007918 */ /* 0x01efe20000000000 */
.L_x_3:
[----:B0-----:R-:W-:Y:S05]  /*04b0*/  BSYNC B0 ;  /* 0x0000000000007941 */ /* 0x001fea0003800000 */
.L_x_2:
[----:B------:R-:W0:Y:S01]  /*04c0*/  SHFL.IDX PT, R10, R0, RZ, 0x1f ;  /* 0x00001fff000a7589 */ /* 0x000e2200000e0000 */
[----:B------:R-:W-:Y:S01]  /*04d0*/  LEA.HI R3, R3, R16, RZ, 0x7 ;  /* 0x0000001003037211 */ /* 0x000fe200078f38ff */
[----:B------:R-:W1:Y:S01]  /*04e0*/  S2UR UR12, SR_CTAID.X ;  /* 0x00000000000c79c3 */ /* 0x000e620000002500 */
[----:B------:R-:W-:Y:S01]  /*04f0*/  ELECT P0, URZ, PT ;  /* 0x00000000003f782f */ /* 0x000fe20003800000 */
[----:B------:R-:W2:Y:S01]  /*0500*/  SHFL.IDX PT, R9, R0, RZ, 0x1f ;  /* 0x00001fff00097589 */ /* 0x000ea200000e0000 */
[----:B------:R-:W-:Y:S02]  /*0510*/  LOP3.LUT R3, R3, 0xffffff80, RZ, 0xc0, !PT ;  /* 0xffffff8003037812 */ /* 0x000fe400078ec0ff */
[----:B------:R-:W-:Y:S01]  /*0520*/  ELECT P1, URZ, PT ;  /* 0x00000000003f782f */ /* 0x000fe20003820000 */
[----:B------:R-:W-:Y:S01]  /*0530*/  NOP ;  /* 0x0000000000007918 */ /* 0x000fe20000000000 */
[----:B------:R-:W3:Y:S01]  /*0540*/  S2R R12, SR_CTAID.Y ;  /* 0x00000000000c7919 */ /* 0x000ee20000002600 */
[----:B------:R-:W-:Y:S01]  /*0550*/  ULDC UR4, c[0x0][0x150] ;  /* 0x0000540000047ab9 */ /* 0x000fe20000000800 */
[----:B------:R-:W-:Y:S01]  /*0560*/  IMAD.IADD R14, R16, 0x1, -R3 ;  /* 0x00000001100e7824 */ /* 0x000fe200078e0a03 */
[----:B------:R-:W4:Y:S01]  /*0570*/  LDC R25, c[0x0][0x148] ;  /* 0x00005200ff197b82 */ /* 0x000f220000000800 */
[----:B------:R3:W5:Y:S01]  /*0580*/  SHFL.IDX PT, R11, R4, RZ, 0x1f ;  /* 0x00001fff040b7589 */ /* 0x00076200000e0000 */
[----:B------:R-:W-:Y:S01]  /*0590*/  UMOV UR11, 0x80 ;  /* 0x00000080000b7882 */ /* 0x000fe20000000000 */
[----:B------:R-:W-:Y:S01]  /*05a0*/  NOP ;  /* 0x0000000000007918 */ /* 0x000fe20000000000 */
[----:B------:R-:W-:Y:S01]  /*05b0*/  SHF.R.S32.HI R23, RZ, 0x1f, R14 ;  /* 0x0000001fff177819 */ /* 0x000fe2000001140e */
[C---:B------:R-:W-:Y:S01]  /*05c0*/  VIADD R38, R5.reuse, 0xffffffff ;  /* 0xffffffff05267836 */ /* 0x040fe20000000000 */
[----:B------:R-:W-:-:S02]  /*05d0*/  ISETP.NE.AND P2, PT, R5, RZ, PT ;  /* 0x000000ff0500720c */ /* 0x000fc40003f45270 */
[----:B------:R-:W-:Y:S02]  /*05e0*/  LEA.HI R3, R23, R14, RZ, 0x3 ;  /* 0x0000000e17037211 */ /* 0x000fe400078f18ff */
[----:B------:R-:W-:Y:S02]  /*05f0*/  ISETP.GE.U32.AND P5, PT, R38, 0x2, PT ;  /* 0x000000022600780c */ /* 0x000fe40003fa6070 */
[--C-:B------:R-:W-:Y:S02]  /*0600*/  SHF.R.S32.HI R7, RZ, 0x3, R3.reuse ;  /* 0x00000003ff077819 */ /* 0x100fe40000011403 */
[----:B0-----:R-:W-:Y:S02]  /*0610*/  ISETP.NE.OR P0, PT, R10, RZ, !P0 ;  /* 0x000000ff0a00720c */ /* 0x001fe40004705670 */
[----:B------:R-:W-:Y:S01]  /*0620*/  SHF.R.S32.HI R8, RZ, 0x1f, R3 ;  /* 0x0000001fff087819 */ /* 0x000fe20000011403 */
[----:B------:R-:W0:Y:S01]  /*0630*/  LDC R10, c[0x0][0x140] ;  /* 0x00005000ff0a7b82 */ /* 0x000e220000000800 */
[----:B--2---:R-:W-:-:S02]  /*0640*/  ISETP.NE.OR P1, PT, R9, RZ, !P1 ;  /* 0x000000ff0900720c */ /* 0x004fc40004f25670 */
[----:B------:R-:W-:Y:S02]  /*0650*/  LEA.HI R8, R8, R7, RZ, 0x2 ;  /* 0x0000000708087211 */ /* 0x000fe400078f10ff */
[----:B-1----:R-:W-:Y:S02]  /*0660*/  I2FP.F32.U32 R0, UR12 ;  /* 0x0000000c00007c45 */ /* 0x002fe40008201000 */
[----:B------:R-:W-:Y:S01]  /*0670*/  LOP3.LUT R8, R8, 0xfffffffc, RZ, 0xc0, !PT ;  /* 0xfffffffc08087812 */ /* 0x000fe200078ec0ff */
[----:B------:R-:W1:Y:S01]  /*0680*/  LDC R9, c[0x0][0x144] ;  /* 0x00005100ff097b82 */ /* 0x000e620000000800 */
[----:B------:R-:W-:Y:S01]  /*0690*/  SHF.R.S32.HI R3, RZ, 0x1f, R2 ;  /* 0x0000001fff037819 */ /* 0x000fe20000011402 */
[----:B------:R-:W-:Y:S01]  /*06a0*/  VOTEU.ALL UP0, P0 ;  /* 0x00000000003f7886 */ /* 0x000fe20000000000 */
[----:B------:R-:W-:Y:S01]  /*06b0*/  FMUL R0, R0, UR4 ;  /* 0x0000000400007c20 */ /* 0x000fe20008400000 */
[----:B---3--:R-:W-:Y:S01]  /*06c0*/  I2FP.F32.U32 R4, R12 ;  /* 0x0000000c00047245 */ /* 0x008fe20000201000 */
[----:B------:R-:W-:Y:S01]  /*06d0*/  ULDC UR4, c[0x0][0x154] ;  /* 0x0000550000047ab9 */ /* 0x000fe20000000800 */
[----:B------:R-:W-:Y:S01]  /*06e0*/  VOTEU.ALL UP1, P1 ;  /* 0x00000000003f7886 */ /* 0x000fe20000820000 */
[----:B------:R-:W-:Y:S01]  /*06f0*/  IMAD.IADD R8, R7, 0x1, -R8 ;  /* 0x0000000107087824 */ /* 0x000fe200078e0a08 */
[----:B------:R-:W2:Y:S01]  /*0700*/  @!UP0 S2UR UR7, SR_CgaCtaId ;  /* 0x00000000000789c3 */ /* 0x000ea20000008800 */
[----:B------:R-:W-:Y:S01]  /*0710*/  SHF.R.S32.HI R7, RZ, 0x1f, R6 ;  /* 0x0000001fff077819 */ /* 0x000fe20000011406 */
[----:B------:R-:W-:Y:S01]  /*0720*/  FMUL R4, R4, UR4 ;  /* 0x0000000404047c20 */ /* 0x000fe20008400000 */
[----:B------:R-:W-:Y:S01]  /*0730*/  LEA.HI R3, R3, R2, RZ, 0x2 ;  /* 0x0000000203037211 */ /* 0x000fe200078f10ff */
[----:B------:R-:W3:Y:S01]  /*0740*/  F2I.U32.TRUNC.NTZ R0, R0 ;  /* 0x0000000000007305 */ /* 0x000ee2000020f000 */
[----:B------:R-:W-:Y:S01]  /*0750*/  LEA.HI R7, R7, R6, RZ, 0x2 ;  /* 0x0000000607077211 */ /* 0x000fe200078f10ff */
[----:B------:R-:W-:Y:S01]  /*0760*/  UMOV UR4, 0x20 ;  /* 0x0000002000047882 */ /* 0x000fe20000000000 */
[----:B------:R-:W-:Y:S01]  /*0770*/  LOP3.LUT R3, R3, 0xfffffffc, RZ, 0xc0, !PT ;  /* 0xfffffffc03037812 */ /* 0x000fe200078ec0ff */
[----:B------:R-:W5:Y:S01]  /*0780*/  @!UP1 S2UR UR10, SR_CgaCtaId ;  /* 0x00000000000a99c3 */ /* 0x000f620000008800 */
[----:B------:R-:W-:Y:S01]  /*0790*/  LOP3.LUT R7, R7, 0x3ffffffc, RZ, 0xc0, !PT ;  /* 0x3ffffffc07077812 */ /* 0x000fe200078ec0ff */
[----:B------:R-:W-:Y:S01]  /*07a0*/  @!UP0 UMOV UR6, 0x400 ;  /* 0x0000040000068882 */ /* 0x000fe20000000000 */
[----:B------:R-:W-:-:S04]  /*07b0*/  @!UP0 UIADD3 UR4, -UR4, 0x100000, URZ ;  /* 0x0010000004048890 */ /* 0x000fc8000fffe13f */
[----:B------:R-:W-:Y:S02]  /*07c0*/  @!UP0 USHF.L.U32 UR5, UR4, 0xb, URZ ;  /* 0x0000000b04058899 */ /* 0x000fe4000800063f */
[----:B------:R-:W-:Y:S01]  /*07d0*/  @!UP0 USHF.L.U32 UR4, UR4, 0x1, URZ ;  /* 0x0000000104048899 */ /* 0x000fe2000800063f */
[----:B------:R-:W4:Y:S01]  /*07e0*/  F2I.U32.TRUNC.NTZ R4, R4 ;  /* 0x0000000400047305 */ /* 0x000f22000020f000 */
[----:B------:R-:W-:Y:S01]  /*07f0*/  IMAD.IADD R17, R2, 0x1, -R3 ;  /* 0x0000000102117824 */ /* 0x000fe200078e0a03 */
[----:B------:R-:W-:Y:S01]  /*0800*/  @!UP1 UMOV UR9, 0x400 ;  /* 0x0000040000099882 */ /* 0x000fe20000000000 */
[----:B------:R-:W-:Y:S01]  /*0810*/  IMAD.IADD R7, R6, 0x1, -R7 ;  /* 0x0000000106077824 */ /* 0x000fe200078e0a07 */
[----:B0-----:R-:W-:Y:S01]  /*0820*/  ISETP.EQ.U32.AND P4, PT, R10, 0x1, PT ;  /* 0x000000010a00780c */ /* 0x001fe20003f82070 */
[----:B------:R-:W-:Y:S01]  /*0830*/  VOTEU.ALL UP2, P1 ;  /* 0x00000000003f7886 */ /* 0x000fe20000840000 */
[----:B------:R-:W-:Y:S01]  /*0840*/  VOTEU.ALL UP3, P1 ;  /* 0x00000000003f7886 */ /* 0x000fe20000860000 */
[----:B------:R-:W-:Y:S01]  /*0850*/  IMAD R7, R7, 0x4, R8 ;  /* 0x0000000407077824 */ /* 0x000fe200078e0208 */
[----:B------:R-:W-:Y:S01]  /*0860*/  VOTEU.ALL UP4, P1 ;  /* 0x00000000003f7886 */ /* 0x000fe20000880000 */
[----:B------:R-:W-:Y:S01]  /*0870*/  VOTEU.ALL UP5, P1 ;  /* 0x00000000003f7886 */ /* 0x000fe200008a0000 */
[----:B------:R-:W-:Y:S01]  /*0880*/  ISETP.NE.AND P1, PT, R17, 0x3, PT ;  /* 0x000000031100780c */ /* 0x000fe20003f25270 */
[----:B------:R-:W-:Y:S01]  /*0890*/  IMAD.SHL.U32 R10, R7, 0x4, RZ ;  /* 0x00000004070a7824 */ /* 0x000fe200078e00ff */
[----:B--2---:R-:W-:Y:S01]  /*08a0*/  @!UP0 ULEA UR8, UR7, UR6, 0x18 ;  /* 0x0000000607088291 */ /* 0x004fe2000f8ec03f */
[----:B---3--:R-:W-:Y:S01]  /*08b0*/  IMAD.MOV R0, RZ, RZ, -R0 ;  /* 0x000000ffff007224 */ /* 0x008fe200078e0a00 */
[----:B------:R-:W-:-:S04]  /*08c0*/  @!UP1 UIADD3 UR6, -UR11, 0x100000, URZ ;  /* 0x001000000b069890 */ /* 0x000fc8000fffe13f */
[----:B------:R-:W-:Y:S02]  /*08d0*/  @!UP1 USHF.L.U32 UR7, UR6, 0xb, URZ ;  /* 0x0000000b06079899 */ /* 0x000fe4000800063f */
[----:B------:R-:W-:Y:S01]  /*08e0*/  @!UP1 USHF.L.U32 UR6, UR6, 0x1, URZ ;  /* 0x0000000106069899 */ /* 0x000fe2000800063f */
[----:B----4-:R-:W-:Y:S01]  /*08f0*/  IMAD.MOV R24, RZ, RZ, -R4 ;  /* 0x000000ffff187224 */ /* 0x010fe200078e0a04 */
[----:B------:R-:W-:Y:S01]  /*0900*/  VOTEU.ALL UP0, P0 ;  /* 0x00000000003f7886 */ /* 0x000fe20000000000 */
[----:B------:R-:W-:Y:S01]  /*0910*/  LOP3.LUT R10, R7, 0xc, R10, 0x78, !PT ;  /* 0x0000000c070a7812 */ /* 0x000fe200078e780a */
[----:B-1----:R-:W-:Y:S01]  /*0920*/  IMAD R22, R9, R0, UR12 ;  /* 0x0000000c09167e24 */ /* 0x002fe2000f8e0200 */
[----:B------:R-:W-:Y:S01]  /*0930*/  ISETP.EQ.OR P1, PT, R17, RZ, !P1 ;  /* 0x000000ff1100720c */ /* 0x000fe20004f22670 */
[----:B-----5:R-:W-:Y:S01]  /*0940*/  @!UP1 ULEA UR9, UR10, UR9, 0x18 ;  /* 0x000000090a099291 */ /* 0x020fe2000f8ec03f */
[----:B------:R-:W-:Y:S01]  /*0950*/  IMAD R3, R25, R24, R12 ;  /* 0x0000001819037224 */ /* 0x000fe200078e020c */
[----:B------:R-:W-:Y:S01]  /*0960*/  VOTEU.ALL UP1, P0 ;  /* 0x00000000003f7886 */ /* 0x000fe20000020000 */
[----:B------:R-:W-:Y:S01]  /*0970*/  LOP3.LUT P0, RZ, R14, 0x7, RZ, 0xc0, !PT ;  /* 0x000000070eff7812 */ /* 0x000fe2000780c0ff */
[----:B------:R-:W0:Y:S02]  /*0980*/  FENCE.VIEW.ASYNC.S ;  /* 0x00000000000073c6 */ /* 0x000e240000000000 */
[----:B0-----:R0:W1:Y:S01]  /*0990*/  @!UP0 SYNCS.EXCH.64 URZ, [UR8+0x150], UR4 ;  /* 0x00015004083f85b2 */ /* 0x0010620008000100 */
[----:B------:R-:W-:-:S02]  /*09a0*/  ISETP.EQ.AND P1, PT, R5, RZ, P1 ;  /* 0x000000ff0500720c */ /* 0x000fc40000f22270 */
[----:B------:R-:W-:Y:S02]  /*09b0*/  ISETP.NE.AND P3, PT, R3, R10, PT ;  /* 0x0000000a0300720c */ /* 0x000fe40003f65270 */
[----:B------:R-:W-:Y:S02]  /*09c0*/  ISETP.LT.U32.AND P0, PT, R10, 0x2, !P0 ;  /* 0x000000020a00780c */ /* 0x000fe40004701070 */
[----:B------:R-:W-:Y:S02]  /*09d0*/  ISETP.EQ.OR P3, PT, R22, RZ, !P3 ;  /* 0x000000ff1600720c */ /* 0x000fe40005f62670 */
[----:B------:R-:W-:Y:S02]  /*09e0*/  SEL R7, RZ, 0x1, !P1 ;  /* 0x00000001ff077807 */ /* 0x000fe40004800000 */
[----:B------:R-:W-:Y:S02]  /*09f0*/  R2UR UR15, R11 ;  /* 0x000000000b0f72ca */ /* 0x000fe400000e0000 */
[----:B------:R-:W-:-:S02]  /*0a00*/  PLOP3.LUT P0, PT, P0, P3, PT, 0x80, 0x0 ;  /* 0x000000000000781c */ /* 0x000fc40000707070 */
[----:B------:R-:W-:Y:S01]  /*0a10*/  SEL R7, R7, 0x2, P5 ;  /* 0x0000000207077807 */ /* 0x000fe20002800000 */
[----:B------:R0:W2:Y:S01]  /*0a20*/  @!UP1 SYNCS.EXCH.64 URZ, [UR8+0x158], UR4 ;  /* 0x00015804083f95b2 */ /* 0x0000a20008000100 */
[----:B------:R-:W-:Y:S01]  /*0a30*/  NOP ;  /* 0x0000000000007918 */ /* 0x000fe20000000000 */
[----:B------:R0:W3:Y:S01]  /*0a40*/  @!UP2 SYNCS.EXCH.64 URZ, [UR9+0x130], UR6 ;  /* 0x00013006093fa5b2 */ /* 0x0000e20008000100 */
[----:B------:R0:W4:Y:S01]  /*0a50*/  @!UP3 SYNCS.EXCH.64 URZ, [UR9+0x138], UR6 ;  /* 0x00013806093fb5b2 */ /* 0x0001220008000100 */
[----:B------:R0:W0:Y:S01]  /*0a60*/  @!UP4 SYNCS.EXCH.64 URZ, [UR9+0x140], UR6 ;  /* 0x00014006093fc5b2 */ /* 0x0000220008000100 */
[----:B------:R0:W0:Y:S01]  /*0a70*/  @!UP5 SYNCS.EXCH.64 URZ, [UR9+0x148], UR6 ;  /* 0x00014806093fd5b2 */ /* 0x0000220008000100 */
[----:B------:R-:W-:Y:S01]  /*0a80*/  NOP ;  /* 0x0000000000007918 */ /* 0x000fe20000000000 */
[----:B------:R-:W-:Y:S05]  /*0a90*/  @!P4 BRA `(.L_x_4) ;  /* 0x000000000008c947 */ /* 0x000fea0003800000 */
[----:B01234-:R-:W-:Y:S01]  /*0aa0*/  UCGABAR_ARV ;  /* 0x00000000000079c7 */ /* 0x01ffe20008000000 */
[----:B------:R-:W-:Y:S05]  /*0ab0*/  BRA `(.L_x_5) ;  /* 0x0000000000047947 */ /* 0x000fea0003800000 */
.L_x_4:
[----:B01234-:R-:W-:Y:S01]  /*0ac0*/  NOP ;  /* 0x0000000000007918 */ /* 0x01ffe20000000000 */
.L_x_5:
[----:B------:R-:W-:Y:S01]  /*0ad0*/  ULDC.64 UR4, c[0x0][0x598] ;  /* 0x0001660000047ab9 */ /* 0x000fe20000000a00 */
[----:B------:R-:W-:Y:S01]  /*0ae0*/  ULDC.64 UR18, c[0x0][0x208] ;  /* 0x0000820000127ab9 */ /* 0x000fe20000000a00 */
[----:B------:R-:W-:-:S04]  /*0af0*/  ISETP.NE.U32.AND P1, PT, RZ, UR4, PT ;  /* 0x00000004ff007c0c */ /* 0x000fc8000bf25070 */
[----:B------:R-:W-:-:S13]  /*0b00*/  ISETP.NE.AND.EX P1, PT, RZ, UR5, PT, P1 ;  /* 0x00000005ff007c0c */ /* 0x000fda000bf25310 */
[----:B------:R-:W-:Y:S05]  /*0b10*/  @!P1 BRA `(.L_x_6) ;  /* 0x00000000001c9947 */ /* 0x000fea0003800000 */
[----:B------:R-:W0:Y:S02]  /*0b20*/  LDC.64 R2, c[0x0][0x598] ;  /* 0x00016600ff027b82 */ /* 0x000e240000000a00 */
[----:B0-----:R-:W2:Y:S02]  /*0b30*/  LDG.E.64 R2, desc[UR18][R2.64] ;  /* 0x0000001202027981 */ /* 0x001ea4000c1e1b00 */
[----:B--2---:R-:W-:-:S04]  /*0b40*/  ISETP.NE.U32.AND P1, PT, R2, RZ, PT ;  /* 0x000000ff0200720c */ /* 0x004fc80003f25070 */
[----:B------:R-:W-:-:S13]  /*0b50*/  ISETP.NE.AND.EX P1, PT, R3, RZ, PT, P1 ;  /* 0x000000ff0300720c */ /* 0x000fda0003f25310 */
[----:B------:R-:W-:Y:S05]  /*0b60*/  @!P1 BRA `(.L_x_6) ;  /* 0x0000000000089947 */ /* 0x000fea0003800000 */
[----:B------:R0:W5:Y:S01]  /*0b70*/  LD.E R11, desc[UR18][R2.64] ;  /* 0x00000012020b7980 */ /* 0x000162000c101900 */
[----:B------:R-:W-:Y:S05]  /*0b80*/  BRA `(.L_x_7) ;  /* 0x0000000000207947 */ /* 0x000fea0003800000 */
.L_x_6:
[----:B------:R-:W-:Y:S02]  /*0b90*/  ULDC.64 UR4, c[0x0][0x588] ;  /* 0x0001620000047ab9 */ /* 0x000fe40000000a00 */
[----:B------:R-:W-:-:S04]  /*0ba0*/  ISETP.NE.U32.AND P1, PT, RZ, UR4, PT ;  /* 0x00000004ff007c0c */ /* 0x000fc8000bf25070 */
[----:B------:R-:W-:-:S13]  /*0bb0*/  ISETP.NE.AND.EX P1, PT, RZ, UR5, PT, P1 ;  /* 0x00000005ff007c0c */ /* 0x000fda000bf25310 */
[----:B------:R-:W-:Y:S05]  /*0bc0*/  @!P1 BRA `(.L_x_8) ;  /* 0x00000000000c9947 */ /* 0x000fea0003800000 */
[----:B------:R-:W0:Y:S02]  /*0bd0*/  LDC.64 R2, c[0x0][0x588] ;  /* 0x00016200ff027b82 */ /* 0x000e240000000a00 */
[----:B0-----:R1:W5:Y:S01]  /*0be0*/  LDG.E R11, desc[UR18][R2.64] ;  /* 0x00000012020b7981 */ /* 0x001362000c1e1900 */
[----:B------:R-:W-:Y:S05]  /*0bf0*/  BRA `(.L_x_7) ;  /* 0x0000000000047947 */ /* 0x000fea0003800000 */
.L_x_8:
[----:B------:R-:W2:Y:S02]  /*0c00*/  LDC R11, c[0x0][0x580] ;  /* 0x00016000ff0b7b82 */ /* 0x000ea40000000800 */
.L_x_7:
[----:B------:R-:W-:Y:S02]  /*0c10*/  ULDC.64 UR4, c[0x0][0x5a0] ;  /* 0x0001680000047ab9 */ /* 0x000fe40000000a00 */
[----:B------:R-:W-:-:S04]  /*0c20*/  ISETP.NE.U32.AND P1, PT, RZ, UR4, PT ;  /* 0x00000004ff007c0c */ /* 0x000fc8000bf25070 */
[----:B------:R-:W-:-:S13]  /*0c30*/  ISETP.NE.AND.EX P1, PT, RZ, UR5, PT, P1 ;  /* 0x00000005ff007c0c */ /* 0x000fda000bf25310 */
[----:B------:R-:W-:Y:S05]  /*0c40*/  @!P1 BRA `(.L_x_9) ;  /* 0x00000000001c9947 */ /* 0x000fea0003800000 */
[----:B01----:R-:W0:Y:S02]  /*0c50*/  LDC.64 R2, c[0x0][0x5a0] ;  /* 0x00016800ff027b82 */ /* 0x003e240000000a00 */
[----:B0-----:R-:W3:Y:S02]  /*0c60*/  LDG.E.64 R2, desc[UR18][R2.64] ;  /* 0x0000001202027981 */ /* 0x001ee4000c1e1b00 */
[----:B---3--:R-:W-:-:S04]  /*0c70*/  ISETP.NE.U32.AND P1, PT, R2, RZ, PT ;  /* 0x000000ff0200720c */ /* 0x008fc80003f25070 */
[----:B------:R-:W-:-:S13]  /*0c80*/  ISETP.NE.AND.EX P1, PT, R3, RZ, PT, P1 ;  /* 0x000000ff0300720c */ /* 0x000fda0003f25310 */
[----:B------:R-:W-:Y:S05]  /*0c90*/  @!P1 BRA `(.L_x_9) ;  /* 0x0000000000089947 */ /* 0x000fea0003800000 */
[----:B------:R0:W5:Y:S01]  /*0ca0*/  LD.E R15, desc[UR18][R2.64] ;  /* 0x00000012020f7980 */ /* 0x000162000c101900 */
[----:B------:R-:W-:Y:S05]  /*0cb0*/  BRA `(.L_x_10) ;  /* 0x0000000000207947 */ /* 0x000fea0003800000 */
.L_x_9:
[----:B------:R-:W-:Y:S02]  /*0cc0*/  ULDC.64 UR4, c[0x0][0x590] ;  /* 0x0001640000047ab9 */ /* 0x000fe40000000a00 */
[----:B------:R-:W-:-:S04]  /*0cd0*/  ISETP.NE.U32.AND P1, PT, RZ, UR4, PT ;  /* 0x00000004ff007c0c */ /* 0x000fc8000bf25070 */
[----:B------:R-:W-:-:S13]  /*0ce0*/  ISETP.NE.AND.EX P1, PT, RZ, UR5, PT, P1 ;  /* 0x00000005ff007c0c */ /* 0x000fda000bf25310 */
[----:B------:R-:W-:Y:S05]  /*0cf0*/  @!P1 BRA `(.L_x_11) ;  /* 0x00000000000c9947 */ /* 0x000fea0003800000 */
[----:B01----:R-:W0:Y:S02]  /*0d00*/  LDC.64 R2, c[0x0][0x590] ;  /* 0x00016400ff027b82 */ /* 0x003e240000000a00 */
[----:B0-----:R1:W5:Y:S01]  /*0d10*/  LDG.E R15, desc[UR18][R2.64] ;  /* 0x00000012020f7981 */ /* 0x001362000c1e1900 */
[----:B------:R-:W-:Y:S05]  /*0d20*/  BRA `(.L_x_10) ;  /* 0x0000000000047947 */ /* 0x000fea0003800000 */
.L_x_11:
[----:B------:R-:W3:Y:S02]  /*0d30*/  LDC R15, c[0x0][0x584] ;  /* 0x00016100ff0f7b82 */ /* 0x000ee40000000800 */
.L_x_10:
[----:B------:R-:W4:Y:S01]  /*0d40*/  LDC R0, c[0x0][0x65c] ;  /* 0x00019700ff007b82 */ /* 0x000f220000000800 */
[----:B------:R-:W-:Y:S01]  /*0d50*/  ULDC UR8, c[0x0][0x28c] ;  /* 0x0000a30000087ab9 */ /* 0x000fe20000000800 */
[----:B------:R-:W-:Y:S01]  /*0d60*/  ISETP.NE.AND P1, PT, R5, 0x2, PT ;  /* 0x000000020500780c */ /* 0x000fe20003f25270 */
[----:B------:R-:W-:Y:S01]  /*0d70*/  UIADD3 UR8, UR8, 0x3f, URZ ;  /* 0x0000003f08087890 */ /* 0x000fe2000fffe03f */
[----:B------:R-:W-:Y:S01]  /*0d80*/  IMAD.U32 R4, RZ, RZ, UR12 ;  /* 0x0000000cff047e24 */ /* 0x000fe2000f8e00ff */
[----:B------:R-:W-:Y:S01]  /*0d90*/  UMOV UR4, URZ ;  /* 0x0000003f00047c82 */ /* 0x000fe20008000000 */
[----:B------:R-:W-:Y:S01]  /*0da0*/  UMOV UR5, URZ ;  /* 0x0000003f00057c82 */ /* 0x000fe20008000000 */
[----:B------:R-:W-:-:S04]  /*0db0*/  USHF.R.S32.HI UR9, URZ, 0x1f, UR8 ;  /* 0x0000001f3f097899 */ /* 0x000fc80008011408 */
[----:B------:R-:W-:-:S04]  /*0dc0*/  ULEA.HI UR9, UR9, UR8, URZ, 0x6 ;  /* 0x0000000809097291 */ /* 0x000fc8000f8f303f */
[----:B------:R-:W-:Y:S01]  /*0dd0*/  USHF.R.S32.HI UR13, URZ, 0x6, UR9 ;  /* 0x000000063f0d7899 */ /* 0x000fe20008011409 */
[----:B----4-:R-:W-:-:S13]  /*0de0*/  ISETP.NE.AND P3, PT, R0, 0x1, PT ;  /* 0x000000010000780c */ /* 0x010fda0003f65270 */
[----:B01----:R-:W0:Y:S01]  /*0df0*/  @P3 LDC R3, c[0x0][0x10] ;  /* 0x00000400ff033b82 */ /* 0x003e220000000800 */
[----:B------:R-:W-:Y:S02]  /*0e00*/  @P3 IMAD.MOV.U32 R13, RZ, RZ, RZ ;  /* 0x000000ffff0d3224 */ /* 0x000fe400078e00ff */
[----:B------:R-:W-:-:S05]  /*0e10*/  @P3 IMAD.MOV.U32 R5, RZ, RZ, RZ ;  /* 0x000000ffff053224 */ /* 0x000fca00078e00ff */
[----:B------:R-:W1:Y:S01]  /*0e20*/  @!P3 LDC R9, c[0x0][0xc] ;  /* 0x00000300ff09bb82 */ /* 0x000e620000000800 */
[----:B------:R-:W-:Y:S01]  /*0e30*/  ULDC UR6, c[0x0][0xc] ;  /* 0x0000030000067ab9 */ /* 0x000fe20000000800 */
[----:B------:R-:W-:Y:S02]  /*0e40*/  ULDC UR7, c[0x0][0x10] ;  /* 0x0000040000077ab9 */ /* 0x000fe40000000800 */
[----:B------:R-:W-:-:S04]  /*0e50*/  UIMAD.WIDE.U32 UR6, UR6, UR7, URZ ;  /* 0x00000007060672a5 */ /* 0x000fc8000f8e003f */
[----:B------:R-:W4:Y:S01]  /*0e60*/  LDC R8, c[0x0][0x14] ;  /* 0x00000500ff087b82 */ /* 0x000f220000000800 */
[----:B0-----:R-:W-:-:S04]  /*0e70*/  @P3 IMAD.WIDE.U32 R2, R3, UR12, R12 ;  /* 0x0000000c03023c25 */ /* 0x001fc8000f8e000c */
[----:B------:R-:W-:Y:S02]  /*0e80*/  @P3 IMAD.IADD R3, R3, 0x1, R5 ;  /* 0x0000000103033824 */ /* 0x000fe400078e0205 */
[----:B------:R-:W-:Y:S02]  /*0e90*/  IMAD.MOV.U32 R5, RZ, RZ, RZ ;  /* 0x000000ffff057224 */ /* 0x000fe400078e00ff */
[----:B-1----:R-:W-:-:S04]  /*0ea0*/  @!P3 IMAD.WIDE.U32 R4, R12, R9, R4 ;  /* 0x000000090c04b225 */ /* 0x002fc800078e0004 */
[----:B------:R-:W-:Y:S02]  /*0eb0*/  @!P3 IMAD.MOV.U32 R2, RZ, RZ, R4 ;  /* 0x000000ffff02b224 */ /* 0x000fe400078e0004 */
[C---:B----4-:R-:W-:Y:S02]  /*0ec0*/  IMAD R19, R8.reuse, UR7, RZ ;  /* 0x0000000708137c24 */ /* 0x050fe4000f8e02ff */
[----:B------:R-:W-:Y:S01]  /*0ed0*/  IMAD.WIDE.U32 R8, R8, UR6, RZ ;  /* 0x0000000608087c25 */ /* 0x000fe2000f8e00ff */
[----:B------:R-:W-:-:S03]  /*0ee0*/  ULDC.64 UR6, c[0x0][0x650] ;  /* 0x0001940000067ab9 */ /* 0x000fc60000000a00 */
[----:B------:R-:W-:Y:S02]  /*0ef0*/  @!P3 IMAD.MOV.U32 R3, RZ, RZ, R5 ;  /* 0x000000ffff03b224 */ /* 0x000fe400078e0005 */
[----:B------:R-:W-:Y:S01]  /*0f00*/  IMAD.IADD R0, R9, 0x1, R19 ;  /* 0x0000000109007824 */ /* 0x000fe200078e0213 */
[----:B------:R-:W-:Y:S06]  /*0f10*/  @P1 BRA `(.L_x_12) ;  /* 0x0000000000201947 */ /* 0x000fec0003800000 */
[----:B------:R-:W-:Y:S01]  /*0f20*/  UISETP.GE.U32.AND UP0, UPT, UR13, 0x12, UPT ;  /* 0x000000120d00788c */ /* 0x000fe2000bf06070 */
[----:B------:R-:W-:Y:S01]  /*0f30*/  IADD3 R2, P1, R2, R8, RZ ;  /* 0x0000000802027210 */ /* 0x000fe20007f3e0ff */
[----:B------:R-:W-:-:S04]  /*0f40*/  UIMAD.WIDE.U32 UR4, UR13, 0x38e38e39, URZ ;  /* 0x38e38e390d0478a5 */ /* 0x000fc8000f8e003f */
[----:B------:R-:W-:Y:S01]  /*0f50*/  USHF.R.U32.HI UR4, URZ, 0x2, UR5 ;  /* 0x000000023f047899 */ /* 0x000fe20008011605 */
[----:B------:R-:W-:Y:S02]  /*0f60*/  IMAD.X R3, R0, 0x1, R3, P1 ;  /* 0x0000000100037824 */ /* 0x000fe400008e0603 */
[----:B------:R-:W-:Y:S02]  /*0f70*/  UMOV UR5, URZ ;  /* 0x0000003f00057c82 */ /* 0x000fe40008000000 */
[----:B------:R-:W-:Y:S02]  /*0f80*/  @UP0 ULOP3.LUT UR5, UR4, 0x1, URZ, 0xc0, !UPT ;  /* 0x0000000104050892 */ /* 0x000fe4000f8ec03f */
[----:B------:R-:W-:-:S12]  /*0f90*/  UIMAD UR4, UR4, -0x12, UR13 ;  /* 0xffffffee040478a4 */ /* 0x000fd8000f8e020d */
.L_x_12:
[----:B------:R-:W-:Y:S01]  /*0fa0*/  ISETP.GE.U32.AND P1, PT, R2, UR6, PT ;  /* 0x0000000602007c0c */ /* 0x000fe2000bf26070 */
[----:B------:R-:W-:Y:S01]  /*0fb0*/  IMAD.MOV.U32 R6, RZ, RZ, -0x1 ;  /* 0xffffffffff067424 */ /* 0x000fe200078e00ff */
[----:B------:R-:W-:Y:S01]  /*0fc0*/  PRMT R18, RZ, 0x7610, R18 ;  /* 0x00007610ff127816 */ /* 0x000fe20000000012 */
[----:B------:R-:W-:Y:S01]  /*0fd0*/  IMAD.MOV.U32 R5, RZ, RZ, -0x1 ;  /* 0xffffffffff057424 */ /* 0x000fe200078e00ff */
[----:B------:R-:W-:Y:S01]  /*0fe0*/  ISETP.GE.U32.AND.EX P1, PT, R3, UR7, PT, P1 ;  /* 0x0000000703007c0c */ /* 0x000fe2000bf26110 */
[----:B------:R-:W-:-:S12]  /*0ff0*/  IMAD.MOV.U32 R4, RZ, RZ, -0x1 ;  /* 0xffffffffff047424 */ /* 0x000fd800078e00ff */
[----:B------:R-:W-:Y:S05]  /*1000*/  @P1 BRA `(.L_x_13) ;  /* 0x0000000400241947 */ /* 0x000fea0003800000 */
[----:B------:R-:W0:Y:S01]  /*1010*/  LDC.64 R28, c[0x0][0x628] ;  /* 0x00018a00ff1c7b82 */ /* 0x000e220000000a00 */
[----:B------:R-:W-:Y:S02]  /*1020*/  IMAD.MOV.U32 R4, RZ, RZ, R2 ;  /* 0x000000ffff047224 */ /* 0x000fe400078e0002 */
[----:B------:R-:W-:-:S05]  /*1030*/  IMAD.MOV.U32 R5, RZ, RZ, R3 ;  /* 0x000000ffff057224 */ /* 0x000fca00078e0003 */
[----:B------:R-:W1:Y:S08]  /*1040*/  LDC R6, c[0x0][0x630] ;  /* 0x00018c00ff067b82 */ /* 0x000e700000000800 */
[----:B------:R-:W4:Y:S01]  /*1050*/  LDC.64 R30, c[0x0][0x620] ;  /* 0x00018800ff1e7b82 */ /* 0x000f220000000a00 */
[----:B0-----:R-:W-:-:S04]  /*1060*/  ISETP.NE.U32.AND P1, PT, R28, RZ, PT ;  /* 0x000000ff1c00720c */ /* 0x001fc80003f25070 */
[----:B------:R-:W-:-:S13]  /*1070*/  ISETP.NE.AND.EX P1, PT, R29, RZ, PT, P1 ;  /* 0x000000ff1d00720c */ /* 0x000fda0003f25310 */
[----:B-1--4-:R-:W-:Y:S05]  /*1080*/  @!P1 BRA `(.L_x_14) ;  /* 0x0000000000289947 */ /* 0x012fea0003800000 */
[----:B------:R-:W0:Y:S02]  /*1090*/  LDC R21, c[0x0][0x634] ;  /* 0x00018d00ff157b82 */ /* 0x000e240000000800 */
[----:B0-----:R-:W-:-:S05]  /*10a0*/  IADD3 R21, P1, R2, R21, RZ ;  /* 0x0000001502157210 */ /* 0x001fca0007f3e0ff */
[----:B------:R-:W-:-:S04]  /*10b0*/  IMAD.X R27, RZ, RZ, R3, P1 ;  /* 0x000000ffff1b7224 */ /* 0x000fc800008e0603 */
[----:B------:R-:W-:-:S04]  /*10c0*/  IMAD.WIDE.U32 R4, R27, R28, RZ ;  /* 0x0000001c1b047225 */ /* 0x000fc800078e00ff */
[----:B------:R-:W-:-:S04]  /*10d0*/  IMAD.WIDE.U32 R18, P1, R21, R29, R4 ;  /* 0x0000001d15127225 */ /* 0x000fc80007820004 */
[----:B------:R-:W-:-:S04]  /*10e0*/  IMAD.WIDE.U32 R4, R21, R28, RZ ;  /* 0x0000001c15047225 */ /* 0x000fc800078e00ff */
[----:B------:R-:W-:Y:S01]  /*10f0*/  IMAD.X R21, RZ, RZ, RZ, P1 ;  /* 0x000000ffff157224 */ /* 0x000fe200008e06ff */
[----:B------:R-:W-:Y:S01]  /*1100*/  IADD3 RZ, P1, R5, R18, RZ ;  /* 0x0000001205ff7210 */ /* 0x000fe20007f3e0ff */
[----:B------:R-:W-:-:S04]  /*1110*/  IMAD.MOV.U32 R20, RZ, RZ, R19 ;  /* 0x000000ffff147224 */ /* 0x000fc800078e0013 */
[----:B------:R-:W-:-:S08]  /*1120*/  IMAD.WIDE.U32.X R4, R27, R29, R20, P1 ;  /* 0x0000001d1b047225 */ /* 0x000fd000008e0414 */
.L_x_14:
[----:B------:R-:W0:Y:S01]  /*1130*/  LDC.64 R32, c[0x0][0x640] ;  /* 0x00019000ff207b82 */ /* 0x000e220000000a00 */
[-CC-:B------:R-:W-:Y:S01]  /*1140*/  SHF.R.U64 R34, R4, R6.reuse, R5.reuse ;  /* 0x0000000604227219 */ /* 0x180fe20000001205 */
[----:B------:R-:W-:Y:S01]  /*1150*/  IMAD.MOV.U32 R37, RZ, RZ, 0x1 ;  /* 0x00000001ff257424 */ /* 0x000fe200078e00ff */
[----:B------:R-:W-:Y:S02]  /*1160*/  SHF.R.U32.HI R4, RZ, R6, R5 ;  /* 0x00000006ff047219 */ /* 0x000fe40000011605 */
[----:B------:R-:W-:-:S03]  /*1170*/  IADD3 R19, P1, RZ, -R34, RZ ;  /* 0x80000022ff137210 */ /* 0x000fc60007f3e0ff */
[----:B------:R-:W1:Y:S02]  /*1180*/  LDC R18, c[0x0][0x618] ;  /* 0x00018600ff127b82 */ /* 0x000e640000000800 */
[----:B------:R-:W-:-:S04]  /*1190*/  IMAD.X R5, RZ, RZ, ~R4, P1 ;  /* 0x000000ffff057224 */ /* 0x000fc800008e0e04 */
[-C--:B------:R-:W-:Y:S02]  /*11a0*/  IMAD R6, R5, R30.reuse, RZ ;  /* 0x0000001e05067224 */ /* 0x080fe400078e02ff */
[----:B------:R-:W4:Y:S01]  /*11b0*/  LDC R21, c[0x0][0x608] ;  /* 0x00018200ff157b82 */ /* 0x000f220000000800 */
[----:B------:R-:W-:-:S04]  /*11c0*/  IMAD.WIDE.U32 R4, R19, R30, R2 ;  /* 0x0000001e13047225 */ /* 0x000fc800078e0002 */
[----:B------:R-:W-:-:S03]  /*11d0*/  IMAD R19, R19, R31, R6 ;  /* 0x0000001f13137224 */ /* 0x000fc600078e0206 */
[----:B------:R-:W2:Y:S01]  /*11e0*/  LDC R26, c[0x0][0x658] ;  /* 0x00019600ff1a7b82 */ /* 0x000ea20000000800 */
[----:B------:R-:W-:Y:S01]  /*11f0*/  IMAD.IADD R5, R5, 0x1, R19 ;  /* 0x0000000105057824 */ /* 0x000fe200078e0213 */
[----:B0-----:R-:W-:Y:S01]  /*1200*/  ISETP.NE.U32.AND P1, PT, R32, RZ, PT ;  /* 0x000000ff2000720c */ /* 0x001fe20003f25070 */
[----:B------:R-:W-:-:S03]  /*1210*/  IMAD.MOV.U32 R19, RZ, RZ, -0x1 ;  /* 0xffffffffff137424 */ /* 0x000fc600078e00ff */
[----:B------:R-:W-:Y:S02]  /*1220*/  ISETP.NE.AND.EX P1, PT, R33, RZ, PT, P1 ;  /* 0x000000ff2100720c */ /* 0x000fe40003f25310 */
[----:B------:R-:W0:Y:S01]  /*1230*/  LDC R31, c[0x0][0x600] ;  /* 0x00018000ff1f7b82 */ /* 0x000e220000000800 */
[-CC-:B-1----:R-:W-:Y:S02]  /*1240*/  SHF.R.U64 R29, R4, R18.reuse, R5.reuse ;  /* 0x00000012041d7219 */ /* 0x182fe40000001205 */
[----:B------:R-:W-:-:S05]  /*1250*/  SHF.R.U32.HI R4, RZ, R18, R5 ;  /* 0x00000012ff047219 */ /* 0x000fca0000011605 */
[----:B------:R-:W1:Y:S01]  /*1260*/  LDC R28, c[0x0][0x648] ;  /* 0x00019200ff1c7b82 */ /* 0x000e620000000800 */
[-CC-:B----4-:R-:W-:Y:S02]  /*1270*/  SHF.R.U64 R39, R29, R21.reuse, R4.reuse ;  /* 0x000000151d277219 */ /* 0x190fe40000001204 */
[----:B------:R-:W-:-:S05]  /*1280*/  SHF.R.U32.HI R5, RZ, R21, R4 ;  /* 0x00000015ff057219 */ /* 0x000fca0000011604 */
[----:B------:R-:W4:Y:S01]  /*1290*/  LDC R35, c[0x0][0x638] ;  /* 0x00018e00ff237b82 */ /* 0x000f220000000800 */
[-C--:B--2---:R-:W-:Y:S02]  /*12a0*/  SHF.L.U32 R4, R19, R26.reuse, RZ ;  /* 0x0000001a13047219 */ /* 0x084fe400000006ff */
[--C-:B------:R-:W-:Y:S02]  /*12b0*/  SHF.R.U64 R36, R39, R26, R5.reuse ;  /* 0x0000001a27247219 */ /* 0x100fe40000001205 */
[----:B------:R-:W-:Y:S02]  /*12c0*/  LOP3.LUT R6, RZ, R4, RZ, 0x33, !PT ;  /* 0x00000004ff067212 */ /* 0x000fe400078e33ff */
[----:B------:R-:W-:Y:S01]  /*12d0*/  SHF.R.U32.HI R5, RZ, R26, R5 ;  /* 0x0000001aff057219 */ /* 0x000fe20000011605 */
[----:B------:R-:W2:Y:S01]  /*12e0*/  LDC R30, c[0x0][0x610] ;  /* 0x00018400ff1e7b82 */ /* 0x000ea20000000800 */
[----:B------:R-:W-:Y:S01]  /*12f0*/  IMAD.MOV.U32 R4, RZ, RZ, R36 ;  /* 0x000000ffff047224 */ /* 0x000fe200078e0024 */
[----:B------:R-:W-:Y:S06]  /*1300*/  @!P1 BRA `(.L_x_15) ;  /* 0x0000000000289947 */ /* 0x000fec0003800000 */
[----:B------:R-:W3:Y:S02]  /*1310*/  LDC R21, c[0x0][0x64c] ;  /* 0x00019300ff157b82 */ /* 0x000ee40000000800 */
[----:B---3--:R-:W-:-:S05]  /*1320*/  IADD3 R21, P1, R36, R21, RZ ;  /* 0x0000001524157210 */ /* 0x008fca0007f3e0ff */
        /* <DEDUP_REMOVED lines=8> */
.L_x_15:
[----:B-1----:R-:W-:Y:S01]  /*13b0*/  SHF.R.U64 R13, R4, R28, R5 ;  /* 0x0000001c040d7219 */ /* 0x002fe20000001205 */
[----:B------:R-:W-:Y:S01]  /*13c0*/  @P3 IMAD R22, R25, R24, R12 ;  /* 0x0000001819163224 */ /* 0x000fe200078e020c */
[----:B------:R-:W-:Y:S02]  /*13d0*/  SHF.L.U32 R4, R37, R26, RZ ;  /* 0x0000001a25047219 */ /* 0x000fe400000006ff */
[----:B------:R-:W-:Y:S01]  /*13e0*/  LOP3.LUT R5, R39, R6, RZ, 0xc0, !PT ;  /* 0x0000000627057212 */ /* 0x000fe200078ec0ff */
[----:B0-----:R-:W-:Y:S02]  /*13f0*/  VIADD R6, R31, 0xffffffff ;  /* 0xffffffff1f067836 */ /* 0x001fe40000000000 */
[----:B------:R-:W-:Y:S02]  /*1400*/  IMAD.MOV R18, RZ, RZ, -R13 ;  /* 0x000000ffff127224 */ /* 0x000fe400078e0a0d */
[----:B------:R-:W-:Y:S01]  /*1410*/  IMAD R5, R4, R13, R5 ;  /* 0x0000000d04057224 */ /* 0x000fe200078e0205 */
[----:B------:R-:W-:Y:S01]  /*1420*/  LOP3.LUT R13, R29, R6, RZ, 0xc0, !PT ;  /* 0x000000061d0d7212 */ /* 0x000fe200078ec0ff */
[----:B----4-:R-:W-:-:S02]  /*1430*/  IMAD R4, R18, R35, R36 ;  /* 0x0000002312047224 */ /* 0x010fc400078e0224 */
[----:B--2---:R-:W-:Y:S02]  /*1440*/  IMAD R6, R5, R30, R22 ;  /* 0x0000001e05067224 */ /* 0x004fe400078e0216 */
[----:B------:R-:W-:Y:S02]  /*1450*/  IMAD R13, R4, R31, R13 ;  /* 0x0000001f040d7224 */ /* 0x000fe400078e020d */
[----:B------:R-:W-:Y:S02]  /*1460*/  IMAD.MOV.U32 R18, RZ, RZ, 0x1 ;  /* 0x00000001ff127424 */ /* 0x000fe400078e00ff */
[----:B------:R-:W-:Y:S01]  /*1470*/  IMAD.MOV.U32 R4, RZ, RZ, R34 ;  /* 0x000000ffff047224 */ /* 0x000fe200078e0022 */
[----:B------:R-:W-:Y:S02]  /*1480*/  SEL R5, R13, R6, !P3 ;  /* 0x000000060d057207 */ /* 0x000fe40005800000 */
[----:B------:R-:W-:-:S07]  /*1490*/  SEL R6, R6, R13, !P3 ;  /* 0x0000000d06067207 */ /* 0x000fce0005800000 */
.L_x_13:
[----:B------:R-:W-:Y:S05]  /*14a0*/  @!P4 BRA `(.L_x_16) ;  /* 0x00000000000cc947 */ /* 0x000fea0003800000 */
[----:B------:R-:W-:Y:S01]  /*14b0*/  UCGABAR_WAIT ;  /* 0x0000000000007dc7 */ /* 0x000fe20008000000 */
[----:B------:R-:W-:Y:S01]  /*14c0*/  CCTL.IVALL ;  /* 0x00000000ff00798f */ /* 0x000fe20002000000 */
[----:B------:R-:W-:Y:S05]  /*14d0*/  BRA `(.L_x_17) ;  /* 0x0000000000047947 */ /* 0x000fea0003800000 */
.L_x_16:
[----:B------:R-:W-:Y:S06]  /*14e0*/  BAR.SYNC.DEFER_BLOCKING 0x0 ;  /* 0x0000000000007b1d */ /* 0x000fec0000010000 */
.L_x_17:
[----:B------:R-:W-:Y:S05]  /*14f0*/  @!P2 BRA `(.L_x_18) ;  /* 0x0000006c0060a947 */ /* 0x000fea0003800000 */
[----:B------:R-:W-:-:S13]  /*1500*/  ISETP.GT.U32.AND P1, PT, R38, 0x1, PT ;  /* 0x000000012600780c */ /* 0x000fda0003f24070 */
[----:B------:R-:W-:Y:S05]  /*1510*/  @P1 EXIT ;  /* 0x000000000000194d */ /* 0x000fea0003800000 */
.L_x_19:
[----:B------:R-:W-:-:S08]  /*1520*/  NOP ;  /* 0x0000000000007918 */ /* 0x000fd00000000000 */
[----:B------:R-:W0:Y:S02]  /*1530*/  USETMAXREG.TRY_ALLOC.CTAPOOL UP0, 0xe8 ;  /* 0x000000e8000079c8 */ /* 0x000e240008000600 */
[----:B0-----:R-:W-:-:S13]  /*1540*/  PLOP3.LUT P1, PT, PT, PT, UP0, 0x80, 0x0 ;  /* 0x000000000000781c */ /* 0x001fda0003f2f008 */
[----:B------:R-:W-:Y:S05]  /*1550*/  @!P1 BRA `(.L_x_19) ;  /* 0xfffffffc00f09947 */ /* 0x000fea000383ffff */
[----:B------:R-:W-:-:S13]  /*1560*/  LOP3.LUT P1, RZ, R18, 0xff, RZ, 0xc0, !PT ;  /* 0x000000ff12ff7812 */ /* 0x000fda000782c0ff */
[----:B------:R-:W-:Y:S05]  /*1570*/  @!P1 EXIT ;  /* 0x000000000000994d */ /* 0x000fea0003800000 */
[----:B------:R-:W0:Y:S01]  /*1580*/  S2UR UR6, SR_CgaCtaId ;  /* 0x00000000000679c3 */ /* 0x000e220000008800 */
[CC--:B------:R-:W-:Y:S01]  /*1590*/  LEA.HI R13, R23.reuse, R14.reuse, RZ, 0x2 ;  /* 0x0000000e170d7211 */ /* 0x0c0fe200078f10ff */
[----:B------:R-:W-:Y:S01]  /*15a0*/  UIADD3 UR7, UR15, -0x1, URZ ;  /* 0xffffffff0f077890 */ /* 0x000fe2000fffe03f */
[----:B------:R-:W-:Y:S01]  /*15b0*/  LEA.HI R23, R23, R14, RZ, 0x5 ;  /* 0x0000000e17177211 */ /* 0x000fe200078f28ff */
[----:B------:R-:W-:Y:S01]  /*15c0*/  UMOV UR12, 0x400 ;  /* 0x00000400000c7882 */ /* 0x000fe20000000000 */
[--C-:B------:R-:W-:Y:S01]  /*15d0*/  SHF.R.S32.HI R12, RZ, 0x2, R13.reuse ;  /* 0x00000002ff0c7819 */ /* 0x100fe2000001140d */
[----:B------:R-:W-:Y:S01]  /*15e0*/  UISETP.LT.AND UP0, UPT, UR13, 0x1, UPT ;  /* 0x000000010d00788c */ /* 0x000fe2000bf01270 */
[----:B------:R-:W-:Y:S01]  /*15f0*/  SHF.R.S32.HI R17, RZ, 0x1f, R13 ;  /* 0x0000001fff117819 */ /* 0x000fe2000001140d */
[----:B------:R-:W-:Y:S01]  /*1600*/  USHF.L.U32 UR20, UR13, 0x1, URZ ;  /* 0x000000010d147899 */ /* 0x000fe2000800063f */
[----:B------:R-:W-:Y:S01]  /*1610*/  SHF.R.S32.HI R23, RZ, 0x5, R23 ;  /* 0x00000005ff177819 */ /* 0x000fe20000011417 */
[----:B------:R-:W-:Y:S01]  /*1620*/  USEL UR14, UR13, 0x1, UP0 ;  /* 0x000000010d0e7887 */ /* 0x000fe20008000000 */
[----:B------:R-:W-:Y:S01]  /*1630*/  LEA.HI R17, R17, R12, RZ, 0x3 ;  /* 0x0000000c11117211 */ /* 0x000fe200078f18ff */
[----:B------:R-:W-:Y:S01]  /*1640*/  UISETP.NE.AND UP0, UPT, UR7, URZ, UPT ;  /* 0x0000003f0700728c */ /* 0x000fe2000bf05270 */
[----:B------:R-:W-:Y:S01]  /*1650*/  LOP3.LUT R149, R7, 0x1, RZ, 0xfc, !PT ;  /* 0x0000000107957812 */ /* 0x000fe200078efcff */
[----:B------:R-:W-:Y:S01]  /*1660*/  UIADD3 UR14, -UR14, UR13, URZ ;  /* 0x0000000d0e0e7290 */ /* 0x000fe2000fffe13f */
[----:B------:R-:W-:-:S05]  /*1670*/  LOP3.LUT R17, R17, 0xfffffff8, RZ, 0xc0, !PT ;  /* 0xfffffff811117812 */ /* 0x000fca00078ec0ff */
[----:B------:R-:W-:Y:S01]  /*1680*/  IMAD.IADD R12, R12, 0x1, -R17 ;  /* 0x000000010c0c7824 */ /* 0x000fe200078e0a11 */
[----:B------:R-:W-:Y:S01]  /*1690*/  LOP3.LUT R17, R13, 0xfffffffc, RZ, 0xc0, !PT ;  /* 0xfffffffc0d117812 */ /* 0x000fe200078ec0ff */
[----:B0-----:R-:W-:-:S03]  /*16a0*/  ULEA UR12, UR6, UR12, 0x18 ;  /* 0x0000000c060c7291 */ /* 0x001fc6000f8ec03f */
[--C-:B------:R-:W-:Y:S01]  /*16b0*/  SHF.R.S32.HI R13, RZ, 0x1f, R12.reuse ;  /* 0x0000001fff0d7819 */ /* 0x100fe2000001140c */
[----:B------:R-:W-:Y:S01]  /*16c0*/  USHF.L.U32 UR6, UR7, 0x3, URZ ;  /* 0x0000000307067899 */ /* 0x000fe2000800063f */
[C-C-:B------:R-:W-:Y:S01]  /*16d0*/  IMAD R16, R23.reuse, -0x10, -R12.reuse ;  /* 0xfffffff017107824 */ /* 0x140fe200078e0a0c */
[----:B------:R-:W-:Y:S01]  /*16e0*/  USEL UR7, URZ, 0x1, UP0 ;  /* 0x000000013f077887 */ /* 0x000fe20008000000 */
[----:B------:R-:W-:Y:S01]  /*16f0*/  IMAD.IADD R14, R14, 0x1, -R17 ;  /* 0x000000010e0e7824 */ /* 0x000fe200078e0a11 */
[----:B------:R-:W-:Y:S01]  /*1700*/  ULOP3.LUT UR6, UR6, 0x8, URZ, 0xc0, !UPT ;  /* 0x0000000806067892 */ /* 0x000fe2000f8ec03f */
[----:B------:R-:W-:Y:S01]  /*1710*/  IMAD.WIDE R12, R23, 0x10, R12 ;  /* 0x00000010170c7825 */ /* 0x000fe200078e020c */
[----:B------:R-:W-:Y:S02]  /*1720*/  UIADD3 UR21, UR12, 0x130, URZ ;  /* 0x000001300c157890 */ /* 0x000fe4000fffe03f */
[----:B------:R-:W-:Y:S01]  /*1730*/  ULOP3.LUT UR22, UR6, 0x8, URZ, 0x3c, !UPT ;  /* 0x0000000806167892 */ /* 0x000fe2000f8e3c3f */
[----:B------:R-:W-:Y:S01]  /*1740*/  IMAD.U32 R150, RZ, RZ, UR7 ;  /* 0x00000007ff967e24 */ /* 0x000fe2000f8e00ff */
[----:B------:R-:W-:-:S02]  /*1750*/  ULOP3.LUT UR16, UR6, 0x18, URZ, 0x3c, !UPT ;  /* 0x0000001806107892 */ /* 0x000fc4000f8e3c3f */
[----:B------:R-:W-:Y:S01]  /*1760*/  ULEA UR15, UR15, UR21, 0x3 ;  /* 0x000000150f0f7291 */ /* 0x000fe2000f8e183f */
[----:B------:R-:W-:Y:S02]  /*1770*/  ULDC UR6, c[0x0][0x284] ;  /* 0x0000a10000067ab9 */ /* 0x000fe40000000800 */
[----:B------:R-:W-:-:S09]  /*1780*/  VIADD R16, R16, UR6 ;  /* 0x0000000610107c36 */ /* 0x000fd20008000000 */
.L_x_174:
[----:B------:R-:W-:Y:S01]  /*1790*/  SHF.L.U32 R17, R150, 0x1f, RZ ;  /* 0x0000001f96117819 */ /* 0x000fe200000006ff */
[----:B------:R-:W0:Y:S01]  /*17a0*/  LDC R18, c[0x0][0x28c] ;  /* 0x0000a300ff127b82 */ /* 0x000e220000000800 */
[----:B------:R-:W-:Y:S01]  /*17b0*/  UMOV UR6, URZ ;  /* 0x0000003f00067c82 */ /* 0x000fe20008000000 */
[----:B------:R-:W-:Y:S01]  /*17c0*/  UMOV UR17, UR4 ;  /* 0x0000000400117c82 */ /* 0x000fe20008000000 */
[----:B-1----:R-:W1:Y:S01]  /*17d0*/  SYNCS.PHASECHK.TRANS64.TRYWAIT P1, [UR15+-0x8], R17 ;  /* 0xfffff811ff0075a7 */ /* 0x002e62000802014f */
[----:B0-----:R-:W-:Y:S01]  /*17e0*/  ISETP.GE.AND P2, PT, R18, 0x1, PT ;  /* 0x000000011200780c */ /* 0x001fe20003f46270 */
[----:B-1-34-:R-:W-:-:S12]  /*17f0*/  @!P1 BRA `(.L_x_20) ;  /* 0x0000008000949947 */ /* 0x01afd80003800000 */
.L_x_210:
[----:B------:R-:W-:Y:S01]  /*1800*/  UMOV UR7, URZ ;  /* 0x0000003f00077c82 */ /* 0x000fe20008000000 */
[----:B------:R-:W-:Y:S01]  /*1810*/  UMOV UR8, URZ ;  /* 0x0000003f00087c82 */ /* 0x000fe20008000000 */
[----:B------:R-:W-:Y:S02]  /*1820*/  CS2R R88, SRZ ;  /* 0x0000000000587805 */ /* 0x000fe4000001ff00 */
[----:B------:R-:W-:Y:S01]  /*1830*/  CS2R R22, SRZ ;  /* 0x0000000000167805 */ /* 0x000fe2000001ff00 */
[----:B0-----:R-:W-:Y:S01]  /*1840*/  IMAD.MOV.U32 R17, RZ, RZ, RZ ;  /* 0x000000ffff117224 */ /* 0x001fe200078e00ff */
[----:B------:R-:W-:Y:S02]  /*1850*/  CS2R R90, SRZ ;  /* 0x00000000005a7805 */ /* 0x000fe4000001ff00 */
[----:B------:R-:W-:Y:S02]  /*1860*/  CS2R R92, SRZ ;  /* 0x00000000005c7805 */ /* 0x000fe4000001ff00 */
[----:B------:R-:W-:-:S02]  /*1870*/  CS2R R94, SRZ ;  /* 0x00000000005e7805 */ /* 0x000fc4000001ff00 */
[----:B------:R-:W-:Y:S02]  /*1880*/  CS2R R96, SRZ ;  /* 0x0000000000607805 */ /* 0x000fe4000001ff00 */
[----:B------:R-:W-:Y:S02]  /*1890*/  CS2R R98, SRZ ;  /* 0x0000000000627805 */ /* 0x000fe4000001ff00 */
[----:B------:R-:W-:Y:S02]  /*18a0*/  CS2R R100, SRZ ;  /* 0x0000000000647805 */ /* 0x000fe4000001ff00 */
        /* <DEDUP_REMOVED lines=22> */
[----:B------:R-:W-:Y:S01]  /*1a10*/  CS2R R146, SRZ ;  /* 0x0000000000927805 */ /* 0x000fe2000001ff00 */
[----:B------:R-:W-:Y:S01]  /*1a20*/  IMAD.MOV.U32 R148, RZ, RZ, RZ ;  /* 0x000000ffff947224 */ /* 0x000fe200078e00ff */
[----:B------:R-:W-:Y:S01]  /*1a30*/  CS2R R24, SRZ ;  /* 0x0000000000187805 */ /* 0x000fe2000001ff00 */
[----:B------:R-:W-:Y:S01]  /*1a40*/  IMAD.U32 R151, RZ, RZ, UR5 ;  /* 0x00000005ff977e24 */ /* 0x000fe2000f8e00ff */
        /* <DEDUP_REMOVED lines=30> */
[----:B------:R-:W-:Y:S01]  /*1c30*/  CS2R R86, SRZ ;  /* 0x0000000000567805 */ /* 0x000fe2000001ff00 */
[----:B------:R-:W-:Y:S06]  /*1c40*/  @!P2 BRA `(.L_x_21) ;  /* 0x00000008003ca947 */ /* 0x000fec0003800000 */
[----:B------:R-:W-:-:S13]  /*1c50*/  ISETP.NE.AND P2, PT, R149, 0x3, PT ;  /* 0x000000039500780c */ /* 0x000fda0003f45270 */
[----:B------:R-:W-:Y:S05]  /*1c60*/  @!P2 BRA `(.L_x_22) ;  /* 0x000000000004a947 */ /* 0x000fea0003800000 */
[----:B------:R-:W-:Y:S01]  /*1c70*/  BPT.TRAP 0x1 ;  /* 0x000000040000795c */ /* 0x000fe20000300000 */
.L_x_22:
[----:B------:R-:W-:Y:S01]  /*1c80*/  ULEA UR6, UR4, UR12, 0x3 ;  /* 0x0000000c04067291 */ /* 0x000fe2000f8e183f */
[----:B------:R-:W-:-:S05]  /*1c90*/  IMAD.U32 R17, RZ, RZ, UR5 ;  /* 0x00000005ff117e24 */ /* 0x000fca000f8e00ff */
[----:B------:R-:W-:-:S04]  /*1ca0*/  SHF.L.U32 R17, R17, 0x1f, RZ ;  /* 0x0000001f11117819 */ /* 0x000fc800000006ff */
[----:B------:R0:W1:Y:S01]  /*1cb0*/  SYNCS.PHASECHK.TRANS64.TRYWAIT P1, [UR6], R17 ;  /* 0x00000011ff0075a7 */ /* 0x0000620008020146 */
[----:B------:R-:W-:Y:S05]  /*1cc0*/  @!P2 BRA `(.L_x_23) ;  /* 0x000000000004a947 */ /* 0x000fea0003800000 */
[----:B------:R-:W-:Y:S01]  /*1cd0*/  BPT.TRAP 0x1 ;  /* 0x000000040000795c */ /* 0x000fe20000300000 */
.L_x_23:
[----:B-1----:R-:W-:Y:S05]  /*1ce0*/  @P1 BRA `(.L_x_24) ;  /* 0x0000000000081947 */ /* 0x002fea0003800000 */
[----:B------:R-:W1:Y:S02]  /*1cf0*/  SYNCS.PHASECHK.TRANS64.TRYWAIT P1, [UR6], R17 ;  /* 0x00000011ff0075a7 */ /* 0x000e640008020146 */
[----:B-1----:R-:W-:Y:S05]  /*1d00*/  @!P1 BRA `(.L_x_25) ;  /* 0x0000007c00689947 */ /* 0x002fea0003800000 */
.L_x_24:
[----:B------:R-:W-:Y:S01]  /*1d10*/  UIADD3 UR6, UR12, 0x200, URZ ;  /* 0x000002000c067890 */ /* 0x000fe2000fffe03f */
[----:B------:R-:W-:Y:S01]  /*1d20*/  WARPGROUP.ARRIVE ;  /* 0x00000000000079c5 */ /* 0x000fe20000000000 */
[----:B------:R-:W-:Y:S01]  /*1d30*/  UIADD3 UR7, UR12, 0x12200, URZ ;  /* 0x000122000c077890 */ /* 0x000fe2000fffe03f */
[----:B------:R-:W-:Y:S01]  /*1d40*/  CS2R R88, SRZ ;  /* 0x0000000000587805 */ /* 0x000fe2000001ff00 */
[----:B------:R-:W-:Y:S01]  /*1d50*/  USHF.R.U32.HI UR6, URZ, 0x4, UR6 ;  /* 0x000000043f067899 */ /* 0x000fe20008011606 */
[----:B------:R-:W-:Y:S01]  /*1d60*/  CS2R R22, SRZ ;  /* 0x0000000000167805 */ /* 0x000fe2000001ff00 */
[----:B------:R-:W-:Y:S01]  /*1d70*/  USHF.R.U32.HI UR7, URZ, 0x4, UR7 ;  /* 0x000000043f077899 */ /* 0x000fe20008011607 */
[----:B01----:R-:W-:Y:S01]  /*1d80*/  IMAD.MOV.U32 R17, RZ, RZ, RZ ;  /* 0x000000ffff117224 */ /* 0x003fe200078e00ff */
[----:B------:R-:W-:Y:S01]  /*1d90*/  ULOP3.LUT UR6, UR6, 0x3fff, URZ, 0xc0, !UPT ;  /* 0x00003fff06067892 */ /* 0x000fe2000f8ec03f */
[----:B------:R-:W-:Y:S01]  /*1da0*/  CS2R R90, SRZ ;  /* 0x00000000005a7805 */ /* 0x000fe2000001ff00 */
[----:B------:R-:W-:Y:S01]  /*1db0*/  ULOP3.LUT UR7, UR7, 0x3fff, URZ, 0xc0, !UPT ;  /* 0x00003fff07077892 */ /* 0x000fe2000f8ec03f */
[----:B------:R-:W-:Y:S01]  /*1dc0*/  CS2R R92, SRZ ;  /* 0x00000000005c7805 */ /* 0x000fe2000001ff00 */
[----:B------:R-:W-:Y:S01]  /*1dd0*/  ULOP3.LUT UR6, UR6, 0x10000, URZ, 0xfc, !UPT ;  /* 0x0001000006067892 */ /* 0x000fe2000f8efc3f */
[----:B------:R-:W-:Y:S01]  /*1de0*/  CS2R R94, SRZ ;  /* 0x00000000005e7805 */ /* 0x000fe2000001ff00 */
[----:B------:R-:W-:Y:S01]  /*1df0*/  ULOP3.LUT UR7, UR7, 0x10000, URZ, 0xfc, !UPT ;  /* 0x0001000007077892 */ /* 0x000fe2000f8efc3f */
[----:B------:R-:W-:Y:S01]  /*1e00*/  CS2R R96, SRZ ;  /* 0x0000000000607805 */ /* 0x000fe2000001ff00 */
[----:B------:R-:W-:Y:S01]  /*1e10*/  ULEA UR8, UR4, UR6, 0x8 ;  /* 0x0000000604087291 */ /* 0x000fe2000f8e403f */
[----:B------:R-:W-:Y:S01]  /*1e20*/  CS2R R98, SRZ ;  /* 0x0000000000627805 */ /* 0x000fe2000001ff00 */
[----:B------:R-:W-:Y:S01]  /*1e30*/  ULEA UR10, UR4, UR7, 0x9 ;  /* 0x00000007040a7291 */ /* 0x000fe2000f8e483f */
[----:B------:R-:W-:Y:S01]  /*1e40*/  CS2R R100, SRZ ;  /* 0x0000000000647805 */ /* 0x000fe2000001ff00 */
[----:B------:R-:W-:Y:S01]  /*1e50*/  UMOV UR9, 0x80000020 ;  /* 0x8000002000097882 */ /* 0x000fe20000000000 */
[----:B------:R-:W-:Y:S01]  /*1e60*/  UMOV UR11, 0x80000020 ;  /* 0x80000020000b7882 */ /* 0x000fe20000000000 */
[----:B------:R-:W-:Y:S01]  /*1e70*/  ULDC UR7, c[0x0][0x50c] ;  /* 0x0001430000077ab9 */ /* 0x000fe20000000800 */
[----:B------:R-:W-:Y:S01]  /*1e80*/  UMOV UR6, 0x2 ;  /* 0x0000000200067882 */ /* 0x000fe20000000000 */
[----:B------:R-:W-:Y:S01]  /*1e90*/  UISETP.NE.AND UP0, UPT, UR7, 0x2, UPT ;  /* 0x000000020700788c */ /* 0x000fe2000bf05270 */
[----:B------:R-:W-:-:S02]  /*1ea0*/  CS2R R102, SRZ ;  /* 0x0000000000667805 */ /* 0x000fc4000001ff00 */
[----:B------:R-:W-:Y:S01]  /*1eb0*/  CS2R R104, SRZ ;  /* 0x0000000000687805 */ /* 0x000fe2000001ff00 */
[----:B------:R-:W-:Y:S01]  /*1ec0*/  QGMMA.64x128x32.F32.E4M3.E4M3 R24, gdesc[UR8], RZ, !UPT ;  /* 0x01e00000081879f3 */ /* 0x000fe2000c7008ff */
[----:B------:R-:W-:Y:S01]  /*1ed0*/  USEL UR7, URZ, 0x1, UP0 ;  /* 0x000000013f077887 */ /* 0x000fe20008000000 */
[----:B------:R-:W-:Y:S01]  /*1ee0*/  CS2R R106, SRZ ;  /* 0x00000000006a7805 */ /* 0x000fe2000001ff00 */
[----:B------:R-:W-:Y:S01]  /*1ef0*/  UIADD3 UR8, UR8, 0x2, URZ ;  /* 0x0000000208087890 */ /* 0x000fe2000fffe03f */
[----:B------:R-:W-:Y:S01]  /*1f00*/  CS2R R108, SRZ ;  /* 0x00000000006c7805 */ /* 0x000fe2000001ff00 */
[----:B------:R-:W-:Y:S01]  /*1f10*/  UIADD3 UR10, UR10, 0x2, URZ ;  /* 0x000000020a0a7890 */ /* 0x000fe2000fffe03f */
[----:B------:R-:W-:Y:S02]  /*1f20*/  CS2R R110, SRZ ;  /* 0x00000000006e7805 */ /* 0x000fe4000001ff00 */
[----:B------:R-:W-:Y:S01]  /*1f30*/  ISETP.NE.AND P1, PT, RZ, UR7, PT ;  /* 0x00000007ff007c0c */ /* 0x000fe2000bf25270 */
[----:B------:R-:W-:Y:S01]  /*1f40*/  UMOV UR9, 0x80000020 ;  /* 0x8000002000097882 */ /* 0x000fe20000000000 */
[----:B------:R-:W-:Y:S01]  /*1f50*/  UMOV UR11, 0x80000020 ;  /* 0x80000020000b7882 */ /* 0x000fe20000000000 */
        /* <DEDUP_REMOVED lines=17> */
[----:B------:R-:W-:Y:S01]  /*2070*/  CS2R R146, SRZ ;  /* 0x0000000000927805 */ /* 0x000fe2000001ff00 */
[----:B------:R-:W-:Y:S01]  /*2080*/  IMAD.MOV.U32 R148, RZ, RZ, RZ ;  /* 0x000000ffff947224 */ /* 0x000fe200078e00ff */
[----:B------:R-:W-:Y:S01]  /*2090*/  QGMMA.64x128x32.F32.E4M3.E4M3 R24, gdesc[UR8], R24, gsb0 ;  /* 0x01e00000081879f3 */ /* 0x000fe20008000818 */
[----:B------:R-:W-:Y:S05]  /*20a0*/  @!P1 BRA `(.L_x_26) ;  /* 0x0000000400089947 */ /* 0x000fea0003800000 */
[----:B------:R-:W-:Y:S02]  /*20b0*/  WARPGROUP.DEPBAR.LE gsb0, 0x0 ;  /* 0x00008000000079c5 */ /* 0x000fe40000010000 */
[----:B------:R-:W-:-:S01]  /*20c0*/  FADD R147, RZ, R24 ;  /* 0x00000018ff937221 */ /* 0x000fc20000000000 */
[----:B------:R-:W-:Y:S01]  /*20d0*/  FADD R148, RZ, R25 ;  /* 0x00000019ff947221 */ /* 0x000fe20000000000 */
        /* <DEDUP_REMOVED lines=62> */
[----:B------:R-:W-:-:S06]  /*24c0*/  UMOV UR6, URZ ;  /* 0x0000003f00067c82 */ /* 0x000fcc0008000000 */
.L_x_26:
[----:B------:R-:W-:-:S04]  /*24d0*/  UIADD3 UR17, UR4, 0x1, URZ ;  /* 0x0000000104117890 */ /* 0x000fc8000fffe03f */
[----:B------:R-:W-:-:S04]  /*24e0*/  UISETP.NE.AND UP0, UPT, UR17, 0x12, UPT ;  /* 0x000000121100788c */ /* 0x000fc8000bf05270 */
[----:B------:R-:W-:Y:S02]  /*24f0*/  USEL UR8, URZ, 0x1, UP0 ;  /* 0x000000013f087887 */ /* 0x000fe40008000000 */
[----:B------:R-:W-:Y:S02]  /*2500*/  USEL UR17, UR17, URZ, UP0 ;  /* 0x0000003f11117287 */ /* 0x000fe40008000000 */
[----:B------:R-:W-:-:S06]  /*2510*/  ULOP3.LUT UR8, UR5, UR8, URZ, 0x3c, !UPT ;  /* 0x0000000805087292 */ /* 0x000fcc000f8e3c3f */
[----:B------:R-:W-:Y:S01]  /*2520*/  IMAD.U32 R151, RZ, RZ, UR8 ;  /* 0x00000008ff977e24 */ /* 0x000fe2000f8e00ff */
[----:B------:R-:W-:-:S06]  /*2530*/  UMOV UR8, 0x1 ;  /* 0x0000000100087882 */ /* 0x000fcc0000000000 */
.L_x_21:
[----:B------:R-:W-:-:S06]  /*2540*/  UISETP.GE.AND UP0, UPT, UR14, 0x1, UPT ;  /* 0x000000010e00788c */ /* 0x000fcc000bf06270 */
[----:B------:R-:W-:-:S13]  /*2550*/  PLOP3.LUT P1, PT, PT, PT, UP0, 0x80, 0x0 ;  /* 0x000000000000781c */ /* 0x000fda0003f2f008 */
[----:B------:R-:W-:Y:S05]  /*2560*/  @!P1 BRA `(.L_x_27) ;  /* 0x0000000800049947 */ /* 0x000fea0003800000 */
[----:B------:R-:W-:Y:S01]  /*2570*/  IMAD.U32 R18, RZ, RZ, UR14 ;  /* 0x0000000eff127e24 */ /* 0x000fe2000f8e00ff */
[----:B------:R-:W-:Y:S01]  /*2580*/  ULDC UR23, c[0x0][0x50c] ;  /* 0x0001430000177ab9 */ /* 0x000fe20000000800 */
[----:B------:R-:W-:-:S07]  /*2590*/  IMAD.U32 R19, RZ, RZ, UR4 ;  /* 0x00000004ff137e24 */ /* 0x000fce000f8e00ff */
.L_x_35:
[----:B------:R-:W-:-:S13]  /*25a0*/  ISETP.NE.AND P2, PT, R149, 0x3, PT ;  /* 0x000000039500780c */ /* 0x000fda0003f45270 */
[----:B0-----:R-:W-:Y:S05]  /*25b0*/  @!P2 BRA `(.L_x_28) ;  /* 0x000000000004a947 */ /* 0x001fea0003800000 */
[----:B------:R-:W-:Y:S01]  /*25c0*/  BPT.TRAP 0x1 ;  /* 0x000000040000795c */ /* 0x000fe20000300000 */
.L_x_28:
[----:B------:R-:W-:Y:S01]  /*25d0*/  ULEA UR9, UR17, UR12, 0x3 ;  /* 0x0000000c11097291 */ /* 0x000fe2000f8e183f */
[----:B------:R-:W-:-:S08]  /*25e0*/  SHF.L.U32 R20, R151, 0x1f, RZ ;  /* 0x0000001f97147819 */ /* 0x000fd000000006ff */
[----:B------:R0:W1:Y:S01]  /*25f0*/  SYNCS.PHASECHK.TRANS64.TRYWAIT P1, [UR9], R20 ;  /* 0x00000014ff0075a7 */ /* 0x0000620008020149 */
[----:B------:R-:W-:Y:S05]  /*2600*/  @!P2 BRA `(.L_x_29) ;  /* 0x000000000004a947 */ /* 0x000fea0003800000 */
[----:B------:R-:W-:Y:S01]  /*2610*/  BPT.TRAP 0x1 ;  /* 0x000000040000795c */ /* 0x000fe20000300000 */
.L_x_29:
[----:B-1----:R-:W-:Y:S05]  /*2620*/  @P1 BRA `(.L_x_30) ;  /* 0x0000000000081947 */ /* 0x002fea0003800000 */
[----:B------:R-:W1:Y:S02]  /*2630*/  SYNCS.PHASECHK.TRANS64.TRYWAIT P1, [UR9], R20 ;  /* 0x00000014ff0075a7 */ /* 0x000e640008020149 */
[----:B-1----:R-:W-:Y:S05]  /*2640*/  @!P1 BRA `(.L_x_31) ;  /* 0x0000007400309947 */ /* 0x002fea0003800000 */
.L_x_30:
[----:B------:R-:W-:Y:S01]  /*2650*/  UIADD3 UR9, UR12, 0x200, URZ ;  /* 0x000002000c097890 */ /* 0x000fe2000fffe03f */
[----:B------:R-:W-:Y:S01]  /*2660*/  WARPGROUP.ARRIVE ;  /* 0x00000000000079c5 */ /* 0x000fe20000000000 */
[----:B------:R-:W-:Y:S02]  /*2670*/  UIADD3 UR10, UR12, 0x12200, URZ ;  /* 0x000122000c0a7890 */ /* 0x000fe4000fffe03f */
[----:B------:R-:W-:Y:S02]  /*2680*/  UISETP.NE.AND UP0, UPT, UR7, URZ, UPT ;  /* 0x0000003f0700728c */ /* 0x000fe4000bf05270 */
[----:B------:R-:W-:Y:S02]  /*2690*/  USHF.R.U32.HI UR9, URZ, 0x4, UR9 ;  /* 0x000000043f097899 */ /* 0x000fe40008011609 */
[----:B------:R-:W-:Y:S02]  /*26a0*/  USHF.R.U32.HI UR10, URZ, 0x4, UR10 ;  /* 0x000000043f0a7899 */ /* 0x000fe4000801160a */
[----:B------:R-:W-:-:S02]  /*26b0*/  USEL UR8, UR8, URZ, !UP0 ;  /* 0x0000003f08087287 */ /* 0x000fc4000c000000 */
[----:B------:R-:W-:Y:S02]  /*26c0*/  ULOP3.LUT UR9, UR9, 0x3fff, URZ, 0xc0, !UPT ;  /* 0x00003fff09097892 */ /* 0x000fe4000f8ec03f */
[----:B------:R-:W-:Y:S02]  /*26d0*/  ULOP3.LUT UR10, UR10, 0x3fff, URZ, 0xc0, !UPT ;  /* 0x00003fff0a0a7892 */ /* 0x000fe4000f8ec03f */
[----:B------:R-:W-:Y:S02]  /*26e0*/  UISETP.NE.U32.AND UP0, UPT, UR8, URZ, UPT ;  /* 0x0000003f0800728c */ /* 0x000fe4000bf05070 */
[----:B------:R-:W-:Y:S02]  /*26f0*/  ULOP3.LUT UR8, UR9, 0x10000, URZ, 0xfc, !UPT ;  /* 0x0001000009087892 */ /* 0x000fe4000f8efc3f */
[----:B------:R-:W-:Y:S02]  /*2700*/  ULOP3.LUT UR10, UR10, 0x10000, URZ, 0xfc, !UPT ;  /* 0x000100000a0a7892 */ /* 0x000fe4000f8efc3f */
[----:B------:R-:W-:-:S02]  /*2710*/  ULEA UR8, UR17, UR8, 0x8 ;  /* 0x0000000811087291 */ /* 0x000fc4000f8e403f */
[----:B------:R-:W-:Y:S01]  /*2720*/  ULEA UR10, UR17, UR10, 0x9 ;  /* 0x0000000a110a7291 */ /* 0x000fe2000f8e483f */
[----:B------:R-:W-:Y:S01]  /*2730*/  UMOV UR9, 0x80000020 ;  /* 0x8000002000097882 */ /* 0x000fe20000000000 */
[----:B------:R-:W-:Y:S01]  /*2740*/  UMOV UR11, 0x80000020 ;  /* 0x80000020000b7882 */ /* 0x000fe20000000000 */
[----:B------:R-:W-:-:S06]  /*2750*/  UIADD3 UR6, UR6, 0x2, URZ ;  /* 0x0000000206067890 */ /* 0x000fcc000fffe03f */
[----:B------:R-:W-:Y:S01]  /*2760*/  QGMMA.64x128x32.F32.E4M3.E4M3 R24, gdesc[UR8], R24, UP0 ;  /* 0x01e00000081879f3 */ /* 0x000fe2000bf00818 */
[----:B------:R-:W-:Y:S02]  /*2770*/  UIADD3 UR8, UR8, 0x2, URZ ;  /* 0x0000000208087890 */ /* 0x000fe4000fffe03f */
[----:B------:R-:W-:Y:S01]  /*2780*/  UIADD3 UR10, UR10, 0x2, URZ ;  /* 0x000000020a0a7890 */ /* 0x000fe2000fffe03f */
[----:B------:R-:W-:Y:S01]  /*2790*/  UMOV UR9, 0x80000020 ;  /* 0x8000002000097882 */ /* 0x000fe20000000000 */
[----:B------:R-:W-:Y:S01]  /*27a0*/  UMOV UR11, 0x80000020 ;  /* 0x80000020000b7882 */ /* 0x000fe20000000000 */
[----:B------:R-:W-:-:S04]  /*27b0*/  UISETP.NE.AND UP0, UPT, UR6, UR23, UPT ;  /* 0x000000170600728c */ /* 0x000fc8000bf05270 */
[----:B------:R-:W-:-:S06]  /*27c0*/  USEL UR7, URZ, 0x1, UP0 ;  /* 0x000000013f077887 */ /* 0x000fcc0008000000 */
[----:B------:R-:W-:Y:S01]  /*27d0*/  ISETP.NE.AND P1, PT, RZ, UR7, PT ;  /* 0x00000007ff007c0c */ /* 0x000fe2000bf25270 */
[----:B------:R-:W-:Y:S03]  /*27e0*/  QGMMA.64x128x32.F32.E4M3.E4M3 R24, gdesc[UR8], R24, gsb0 ;  /* 0x01e00000081879f3 */ /* 0x000fe60008000818 */
[----:B------:R-:W-:-:S09]  /*27f0*/  WARPGROUP.DEPBAR.LE gsb0, 0x1 ;  /* 0x00008000000079c5 */ /* 0x000fd20000010100 */
[----:B------:R-:W-:Y:S05]  /*2800*/  @!P1 BRA `(.L_x_32) ;  /* 0x0000000400089947 */ /* 0x000fea0003800000 */
[----:B------:R-:W-:Y:S02]  /*2810*/  WARPGROUP.DEPBAR.LE gsb0, 0x0 ;  /* 0x00008000000079c5 */ /* 0x000fe40000010000 */
[----:B------:R-:W-:-:S01]  /*2820*/  FADD R147, R24, R147 ;  /* 0x0000009318937221 */ /* 0x000fc20000000000 */
[----:B------:R-:W-:Y:S01]  /*2830*/  FADD R148, R25, R148 ;  /* 0x0000009419947221 */ /* 0x000fe20000000000 */
        /* <DEDUP_REMOVED lines=62> */
[----:B------:R-:W-:-:S06]  /*2c20*/  UMOV UR6, URZ ;  /* 0x0000003f00067c82 */ /* 0x000fcc0008000000 */
.L_x_32:
[----:B------:R-:W-:Y:S05]  /*2c30*/  @!P2 BRA `(.L_x_33) ;  /* 0x000000000004a947 */ /* 0x000fea0003800000 */
[----:B------:R-:W-:Y:S01]  /*2c40*/  BPT.TRAP 0x1 ;  /* 0x000000040000795c */ /* 0x000fe20000300000 */
.L_x_33:
[----:B01----:R-:W-:Y:S02]  /*2c50*/  @P0 LEA R20, R19, UR12, 0x3 ;  /* 0x0000000c13140c11 */ /* 0x003fe4000f8e18ff */
[----:B------:R-:W-:-:S03]  /*2c60*/  ISETP.GT.U32.AND P1, PT, R7, 0x1, PT ;  /* 0x000000010700780c */ /* 0x000fc60003f24070 */
[----:B------:R-:W-:-:S05]  /*2c70*/  @P0 VIADD R21, R20, 0x90 ;  /* 0x0000009014150836 */ /* 0x000fca0000000000 */
[----:B------:R-:W-:-:S04]  /*2c80*/  @P0 PRMT R21, R10, 0x654, R21 ;  /* 0x000006540a150816 */ /* 0x000fc80000000015 */
[----:B------:R0:W-:Y:S01]  /*2c90*/  @P0 SYNCS.ARRIVE.TRANS64.RED.A1T0 RZ, [R21+URZ], RZ ;  /* 0x000000ff15ff09a7 */ /* 0x0001e2000810043f */
[----:B------:R-:W-:Y:S05]  /*2ca0*/  @P1 BRA `(.L_x_34) ;  /* 0x0000000000041947 */ /* 0x000fea0003800000 */
[----:B------:R-:W-:Y:S01]  /*2cb0*/  BPT.TRAP 0x1 ;  /* 0x000000040000795c */ /* 0x000fe20000300000 */
.L_x_34:
[----:B------:R-:W-:Y:S01]  /*2cc0*/  UIADD3 UR17, UR17, 0x1, URZ ;  /* 0x0000000111117890 */ /* 0x000fe2000fffe03f */
[C---:B------:R-:W-:Y:S01]  /*2cd0*/  ISETP.GT.AND P2, PT, R18.reuse, 0x1, PT ;  /* 0x000000011200780c */ /* 0x040fe20003f44270 */
[----:B------:R-:W-:Y:S02]  /*2ce0*/  VIADD R19, R19, 0x1 ;  /* 0x0000000113137836 */ /* 0x000fe40000000000 */
[----:B------:R-:W-:Y:S01]  /*2cf0*/  UISETP.NE.AND UP0, UPT, UR17, 0x12, UPT ;  /* 0x000000121100788c */ /* 0x000fe2000bf05270 */
[----:B------:R-:W-:Y:S02]  /*2d00*/  VIADD R18, R18, 0xffffffff ;  /* 0xffffffff12127836 */ /* 0x000fe40000000000 */
[C---:B------:R-:W-:Y:S01]  /*2d10*/  ISETP.NE.AND P1, PT, R19.reuse, 0x12, PT ;  /* 0x000000121300780c */ /* 0x040fe20003f25270 */
[----:B------:R-:W-:Y:S02]  /*2d20*/  USEL UR8, URZ, 0x1, UP0 ;  /* 0x000000013f087887 */ /* 0x000fe40008000000 */
[----:B------:R-:W-:Y:S01]  /*2d30*/  USEL UR17, UR17, URZ, UP0 ;  /* 0x0000003f11117287 */ /* 0x000fe20008000000 */
[----:B------:R-:W-:-:S03]  /*2d40*/  SEL R19, R19, RZ, P1 ;  /* 0x000000ff13137207 */ /* 0x000fc60000800000 */
[----:B------:R-:W-:Y:S01]  /*2d50*/  LOP3.LUT R151, R151, UR8, RZ, 0x3c, !PT ;  /* 0x0000000897977c12 */ /* 0x000fe2000f8e3cff */
[----:B------:R-:W-:Y:S01]  /*2d60*/  UMOV UR8, 0x1 ;  /* 0x0000000100087882 */ /* 0x000fe20000000000 */
[----:B------:R-:W-:Y:S06]  /*2d70*/  @P2 BRA `(.L_x_35) ;  /* 0xfffffff800082947 */ /* 0x000fec000383ffff */
.L_x_27:
[----:B------:R-:W-:Y:S01]  /*2d80*/  UISETP.NE.AND UP0, UPT, UR6, URZ, UPT ;  /* 0x0000003f0600728c */ /* 0x000fe2000bf05270 */
[----:B------:R-:W1:Y:S01]  /*2d90*/  LDC R18, c[0x0][0x28c] ;  /* 0x0000a300ff127b82 */ /* 0x000e620000000800 */
[----:B------:R-:W-:Y:S02]  /*2da0*/  IMAD.U32 R19, RZ, RZ, UR22 ;  /* 0x00000016ff137e24 */ /* 0x000fe4000f8e00ff */
[----:B------:R-:W-:-:S06]  /*2db0*/  USEL UR6, URZ, 0x1, !UP0 ;  /* 0x000000013f067887 */ /* 0x000fcc000c000000 */
[----:B------:R-:W-:-:S13]  /*2dc0*/  ISETP.NE.AND P1, PT, RZ, UR6, PT ;  /* 0x00000006ff007c0c */ /* 0x000fda000bf25270 */
[----:B------:R-:W-:Y:S05]  /*2dd0*/  @!P1 BRA `(.L_x_36) ;  /* 0x0000000400049947 */ /* 0x000fea0003800000 */
[----:B------:R-:W-:Y:S02]  /*2de0*/  WARPGROUP.DEPBAR.LE gsb0, 0x0 ;  /* 0x00008000000079c5 */ /* 0x000fe40000010000 */
[----:B------:R-:W-:Y:S01]  /*2df0*/  FADD R147, R24, R147 ;  /* 0x0000009318937221 */ /* 0x000fe20000000000 */
        /* <DEDUP_REMOVED lines=62> */
[----:B------:R-:W-:-:S07]  /*31e0*/  FADD R88, R88, R87 ;  /* 0x0000005758587221 */ /* 0x000fce0000000000 */
.L_x_36:
[----:B-1----:R-:W-:Y:S01]  /*31f0*/  ISETP.GE.AND P1, PT, R18, 0x1, PT ;  /* 0x000000011200780c */ /* 0x002fe20003f26270 */
[----:B------:R1:W-:Y:S01]  /*3200*/  SYNCS.ARRIVE.TRANS64.A1T0 RZ, [R19+UR21], RZ ;  /* 0x000000ff13ff79a7 */ /* 0x0003e20008100015 */
[----:B------:R-:W-:-:S11]  /*3210*/  WARPGROUP.DEPBAR.LE gsb0, 0x0 ;  /* 0x00008000000079c5 */ /* 0x000fd60000010000 */
[----:B------:R-:W-:Y:S05]  /*3220*/  @!P1 BRA `(.L_x_37) ;  /* 0x0000000000449947 */ /* 0x000fea0003800000 */
[----:B------:R-:W-:-:S13]  /*3230*/  ISETP.NE.AND P1, PT, R149, 0x3, PT ;  /* 0x000000039500780c */ /* 0x000fda0003f25270 */
[----:B------:R-:W-:Y:S05]  /*3240*/  @!P1 BRA `(.L_x_38) ;  /* 0x0000000000049947 */ /* 0x000fea0003800000 */
[----:B------:R-:W-:Y:S01]  /*3250*/  BPT.TRAP 0x1 ;  /* 0x000000040000795c */ /* 0x000fe20000300000 */
.L_x_38:
[----:B------:R-:W-:Y:S01]  /*3260*/  VOTEU.ANY UP0, P0 ;  /* 0x00000000003f7886 */ /* 0x000fe20000000100 */
[----:B------:R-:W-:-:S04]  /*3270*/  ISETP.GT.U32.AND P1, PT, R7, 0x1, PT ;  /* 0x000000010700780c */ /* 0x000fc80003f24070 */
[----:B------:R-:W-:-:S06]  /*3280*/  @UP0 UIADD3 UR6, UR14, UR4, URZ ;  /* 0x000000040e060290 */ /* 0x000fcc000fffe03f */
[----:B------:R-:W-:Y:S02]  /*3290*/  IMAD.U32 R18, RZ, RZ, UR6 ;  /* 0x00000006ff127e24 */ /* 0x000fe4000f8e00ff */
[----:B0-----:R-:W-:Y:S02]  /*32a0*/  IMAD.U32 R21, RZ, RZ, UR6 ;  /* 0x00000006ff157e24 */ /* 0x001fe4000f8e00ff */
[----:B-1----:R-:W-:-:S05]  /*32b0*/  @P0 IMAD.WIDE.U32 R18, R18, 0x38e38e39, RZ ;  /* 0x38e38e3912120825 */ /* 0x002fca00078e00ff */
[----:B------:R-:W-:-:S05]  /*32c0*/  @P0 SHF.R.U32.HI R18, RZ, 0x2, R19 ;  /* 0x00000002ff120819 */ /* 0x000fca0000011613 */
[----:B------:R-:W-:-:S05]  /*32d0*/  @P0 IMAD R18, R18, -0x12, R21 ;  /* 0xffffffee12120824 */ /* 0x000fca00078e0215 */
[----:B------:R-:W-:-:S05]  /*32e0*/  @P0 LEA R18, R18, UR12, 0x3 ;  /* 0x0000000c12120c11 */ /* 0x000fca000f8e18ff */
[----:B------:R-:W-:-:S05]  /*32f0*/  @P0 VIADD R19, R18, 0x90 ;  /* 0x0000009012130836 */ /* 0x000fca0000000000 */
[----:B------:R-:W-:-:S04]  /*3300*/  @P0 PRMT R19, R10, 0x654, R19 ;  /* 0x000006540a130816 */ /* 0x000fc80000000013 */
[----:B------:R4:W-:Y:S01]  /*3310*/  @P0 SYNCS.ARRIVE.TRANS64.RED.A1T0 RZ, [R19+URZ], RZ ;  /* 0x000000ff13ff09a7 */ /* 0x0009e2000810043f */
[----:B------:R-:W-:Y:S05]  /*3320*/  @P1 BRA `(.L_x_37) ;  /* 0x0000000000041947 */ /* 0x000fea0003800000 */
[----:B------:R-:W-:Y:S01]  /*3330*/  BPT.TRAP 0x1 ;  /* 0x000000040000795c */ /* 0x000fe20000300000 */
.L_x_37:
[----:B------:R-:W-:Y:S01]  /*3340*/  SHF.L.U32 R18, R150, 0x1f, RZ ;  /* 0x0000001f96127819 */ /* 0x000fe200000006ff */
[----:B------:R-:W-:Y:S01]  /*3350*/  UIADD3 UR4, UR20, UR4, URZ ;  /* 0x0000000414047290 */ /* 0x000fe2000fffe03f */
[----:B------:R-:W0:Y:S01]  /*3360*/  LDC R31, c[0x0][0x288] ;  /* 0x0000a200ff1f7b82 */ /* 0x000e220000000800 */
[----:B------:R-:W-:Y:S01]  /*3370*/  UISETP.GE.U32.AND UP1, UPT, UR20, 0x12, UPT ;  /* 0x000000121400788c */ /* 0x000fe2000bf26070 */
[----:B------:R-:W-:Y:S01]  /*3380*/  IMAD.SHL.U32 R26, R14, 0x2, RZ ;  /* 0x000000020e1a7824 */ /* 0x000fe200078e00ff */
[----:B------:R-:W-:Y:S02]  /*3390*/  UISETP.GT.U32.AND UP0, UPT, UR4, 0x11, UPT ;  /* 0x000000110400788c */ /* 0x000fe4000bf04070 */
[----:B------:R-:W-:Y:S02]  /*33a0*/  UIMAD.WIDE.U32 UR6, UR4, 0x38e38e39, URZ ;  /* 0x38e38e39040678a5 */ /* 0x000fe4000f8e003f */
[----:B------:R-:W-:Y:S01]  /*33b0*/  UISETP.LT.U32.AND UP0, UPT, UR20, 0x12, UP0 ;  /* 0x000000121400788c */ /* 0x000fe20008701070 */
[----:B------:R-:W2:Y:S01]  /*33c0*/  SYNCS.PHASECHK.TRANS64.TRYWAIT P1, [UR15+0x8], R18 ;  /* 0x00000812ff0075a7 */ /* 0x000ea2000802014f */
[----:B------:R-:W-:Y:S01]  /*33d0*/  USHF.R.U32.HI UR6, URZ, 0x2, UR7 ;  /* 0x000000023f067899 */ /* 0x000fe20008011607 */
[----:B------:R-:W-:Y:S01]  /*33e0*/  SHF.R.S32.HI R27, RZ, 0x1f, R26 ;  /* 0x0000001fff1b7819 */ /* 0x000fe2000001141a */
[----:B------:R-:W-:-:S02]  /*33f0*/  USEL UR8, URZ, 0x1, !UP0 ;  /* 0x000000013f087887 */ /* 0x000fc4000c000000 */
[----:B------:R-:W-:Y:S02]  /*3400*/  UIMAD UR4, UR6, -0x12, UR4 ;  /* 0xffffffee060478a4 */ /* 0x000fe4000f8e0204 */
[----:B------:R-:W-:-:S04]  /*3410*/  ULOP3.LUT UR5, UR5, UR8, URZ, 0x3c, !UPT ;  /* 0x0000000805057292 */ /* 0x000fc8000f8e3c3f */
[----:B------:R-:W-:Y:S01]  /*3420*/  @UP1 ULOP3.LUT UR5, UR5, 0x1, UR6, 0x78, !UPT ;  /* 0x0000000105051892 */ /* 0x000fe2000f8e7806 */
[----:B0-2---:R-:W-:Y:S11]  /*3430*/  @!P1 BRA `(.L_x_39) ;  /* 0x0000006400cc9947 */ /* 0x005ff60003800000 */
.L_x_211:
[----:B------:R-:W-:Y:S01]  /*3440*/  IMAD.SHL.U32 R33, R5, 0x80, RZ ;  /* 0x0000008005217824 */ /* 0x000fe200078e00ff */
[----:B------:R-:W-:Y:S01]  /*3450*/  ULDC UR8, c[0x0][0x284] ;  /* 0x0000a10000087ab9 */ /* 0x000fe20000000800 */
[----:B------:R-:W-:Y:S01]  /*3460*/  IMAD.SHL.U32 R5, R6, 0x40, RZ ;  /* 0x0000004006057824 */ /* 0x000fe200078e00ff */
[----:B------:R-:W-:Y:S01]  /*3470*/  SHF.R.S32.HI R32, RZ, 0x1f, R4 ;  /* 0x0000001fff207819 */ /* 0x000fe20000011404 */
[----:B------:R-:W-:Y:S01]  /*3480*/  ULDC.64 UR6, c[0x0][0x5d0] ;  /* 0x0001740000067ab9 */ /* 0x000fe20000000a00 */
[----:B------:R-:W-:Y:S01]  /*3490*/  SHF.R.S32.HI R30, RZ, 0x1f, R33 ;  /* 0x0000001fff1e7819 */ /* 0x000fe20000011421 */
[----:B01--4-:R-:W-:Y:S01]  /*34a0*/  IMAD.WIDE.U32 R18, R4, UR6, R26 ;  /* 0x0000000604127c25 */ /* 0x013fe2000f8e001a */
[----:B------:R-:W-:-:S03]  /*34b0*/  ISETP.GE.AND P1, PT, R5, UR8, PT ;  /* 0x0000000805007c0c */ /* 0x000fc6000bf26270 */
[----:B------:R-:W-:Y:S01]  /*34c0*/  IMAD R21, R32, UR6, RZ ;  /* 0x0000000620157c24 */ /* 0x000fe2000f8e02ff */
[C---:B------:R-:W-:Y:S02]  /*34d0*/  ISETP.GE.OR P1, PT, R33.reuse, R31, P1 ;  /* 0x0000001f2100720c */ /* 0x040fe40000f26670 */
[----:B------:R-:W-:Y:S01]  /*34e0*/  IADD3 R18, P2, R33, R18, RZ ;  /* 0x0000001221127210 */ /* 0x000fe20007f5e0ff */
[----:B------:R-:W-:-:S05]  /*34f0*/  IMAD R21, R4, UR7, R21 ;  /* 0x0000000704157c24 */ /* 0x000fca000f8e0215 */
[----:B------:R-:W-:-:S05]  /*3500*/  IADD3.X R19, R30, R19, R21, P2, !PT ;  /* 0x000000131e137210 */ /* 0x000fca00017fe415 */
[----:B------:R-:W-:Y:S05]  /*3510*/  @P1 BRA `(.L_x_40) ;  /* 0x0000004400b81947 */ /* 0x000fea0003800000 */
[----:B------:R-:W0:Y:S01]  /*3520*/  LDC.64 R28, c[0x0][0x5c8] ;  /* 0x00017200ff1c7b82 */ /* 0x000e220000000a00 */
[----:B------:R-:W-:Y:S01]  /*3530*/  IMAD.WIDE R24, R6, 0x40, R12 ;  /* 0x0000004006187825 */ /* 0x000fe200078e020c */
[----:B------:R-:W-:Y:S01]  /*3540*/  ULDC.64 UR6, c[0x0][0x5c0] ;  /* 0x0001700000067ab9 */ /* 0x000fe20000000a00 */
[----:B------:R-:W-:Y:S02]  /*3550*/  BSSY B0, `(.L_x_40) ;  /* 0x000046a000007945 */ /* 0x000fe40003800000 */
[-C--:B0-----:R-:W-:Y:S02]  /*3560*/  IMAD R6, R25, R28.reuse, RZ ;  /* 0x0000001c19067224 */ /* 0x081fe400078e02ff */
[----:B------:R-:W-:-:S04]  /*3570*/  IMAD.WIDE.U32 R18, R24, R28, R18 ;  /* 0x0000001c18127225 */ /* 0x000fc800078e0012 */
[----:B------:R-:W-:Y:S01]  /*3580*/  IMAD R21, R24, R29, R6 ;  /* 0x0000001d18157224 */ /* 0x000fe200078e0206 */
[----:B------:R-:W-:Y:S02]  /*3590*/  LEA R6, P1, R28, R18, 0x3 ;  /* 0x000000121c067211 */ /* 0x000fe400078218ff */
[----:B------:R-:W-:Y:S01]  /*35a0*/  IADD3 R20, P2, R18, UR6, RZ ;  /* 0x0000000612147c10 */ /* 0x000fe2000ff5e0ff */
[----:B------:R-:W-:Y:S01]  /*35b0*/  IMAD.IADD R21, R19, 0x1, R21 ;  /* 0x0000000113157824 */ /* 0x000fe200078e0215 */
[----:B------:R-:W-:Y:S01]  /*35c0*/  IADD3 R18, P4, R6, UR6, RZ ;  /* 0x0000000606127c10 */ /* 0x000fe2000ff9e0ff */
[----:B------:R-:W-:Y:S02]  /*35d0*/  IMAD R6, R14, -0x2, R31 ;  /* 0xfffffffe0e067824 */ /* 0x000fe400078e021f */
[----:B------:R-:W-:Y:S01]  /*35e0*/  IMAD.IADD R31, R16, 0x1, -R5 ;  /* 0x00000001101f7824 */ /* 0x000fe200078e0a05 */
[----:B------:R-:W-:Y:S01]  /*35f0*/  LEA.HI.X R19, R28, R21, R29, 0x3, P1 ;  /* 0x000000151c137211 */ /* 0x000fe200008f1c1d */
[----:B------:R-:W-:Y:S01]  /*3600*/  IMAD.IADD R6, R6, 0x1, -R33 ;  /* 0x0000000106067824 */ /* 0x000fe200078e0a21 */
[----:B---3-5:R-:W-:-:S02]  /*3610*/  FSETP.NEU.AND P1, PT, R15, RZ, PT ;  /* 0x000000ff0f00720b */ /* 0x028fc40003f2d000 */
[----:B------:R-:W-:Y:S02]  /*3620*/  IADD3.X R21, R21, UR7, RZ, P2, !PT ;  /* 0x0000000715157c10 */ /* 0x000fe400097fe4ff */
[----:B------:R-:W-:-:S09]  /*3630*/  IADD3.X R19, R19, UR7, RZ, P4, !PT ;  /* 0x0000000713137c10 */ /* 0x000fd2000a7fe4ff */
[----:B------:R-:W-:Y:S05]  /*3640*/  @!P1 BRA `(.L_x_41) ;  /* 0x0000003400609947 */ /* 0x000fea0003800000 */
[----:B------:R-:W-:Y:S01]  /*3650*/  ULDC.64 UR6, c[0x0][0x5b8] ;  /* 0x00016e0000067ab9 */ /* 0x000fe20000000a00 */
[----:B------:R-:W-:Y:S01]  /*3660*/  ULDC.64 UR8, c[0x0][0x5a8] ;  /* 0x00016a0000087ab9 */ /* 0x000fe20000000a00 */
[----:B------:R-:W-:Y:S01]  /*3670*/  IMAD.WIDE.U32 R26, R4, UR6, R26 ;  /* 0x00000006041a7c25 */ /* 0x000fe2000f8e001a */
[----:B------:R-:W-:Y:S01]  /*3680*/  BSSY B1, `(.L_x_42) ;  /* 0x0000010000017945 */ /* 0x000fe20003800000 */
[----:B------:R-:W-:Y:S02]  /*3690*/  PRMT R28, RZ, 0x7610, R28 ;  /* 0x00007610ff1c7816 */ /* 0x000fe4000000001c */
[----:B------:R-:W-:Y:S01]  /*36a0*/  IMAD R5, R32, UR6, RZ ;  /* 0x0000000620057c24 */ /* 0x000fe2000f8e02ff */
[----:B------:R-:W-:-:S03]  /*36b0*/  IADD3 R26, P1, R33, R26, RZ ;  /* 0x0000001a211a7210 */ /* 0x000fc60007f3e0ff */
[----:B------:R-:W-:Y:S01]  /*36c0*/  IMAD R5, R4, UR7, R5 ;  /* 0x0000000704057c24 */ /* 0x000fe2000f8e0205 */
[----:B------:R-:W-:Y:S02]  /*36d0*/  ULDC.64 UR6, c[0x0][0x5b0] ;  /* 0x00016c0000067ab9 */ /* 0x000fe40000000a00 */
[----:B------:R-:W-:Y:S02]  /*36e0*/  IMAD R29, R25, UR6, RZ ;  /* 0x00000006191d7c24 */ /* 0x000fe4000f8e02ff */
[----:B------:R-:W-:Y:S02]  /*36f0*/  IADD3.X R27, R30, R27, R5, P1, !PT ;  /* 0x0000001b1e1b7210 */ /* 0x000fe40000ffe405 */
[----:B------:R-:W-:Y:S01]  /*3700*/  ISETP.GE.AND P1, PT, R31, 0x1, PT ;  /* 0x000000011f00780c */ /* 0x000fe20003f26270 */
[C---:B------:R-:W-:Y:S02]  /*3710*/  IMAD R29, R24.reuse, UR7, R29 ;  /* 0x00000007181d7c24 */ /* 0x040fe4000f8e021d */
[----:B------:R-:W-:Y:S01]  /*3720*/  IMAD.WIDE.U32 R4, R24, UR6, R26 ;  /* 0x0000000618047c25 */ /* 0x000fe2000f8e001a */
[----:B------:R-:W-:-:S02]  /*3730*/  ISETP.LT.OR P5, PT, R6, 0x1, !P1 ;  /* 0x000000010600780c */ /* 0x000fc40004fa1670 */
[----:B------:R-:W-:-:S04]  /*3740*/  IADD3 R4, P2, R4, UR8, RZ ;  /* 0x0000000804047c10 */ /* 0x000fc8000ff5e0ff */
[----:B------:R-:W-:-:S07]  /*3750*/  IADD3.X R5, R5, UR9, R29, P2, !PT ;  /* 0x0000000905057c10 */ /* 0x000fce00097fe41d */
[----:B------:R-:W-:Y:S05]  /*3760*/  @P5 BRA `(.L_x_43) ;  /* 0x0000000000045947 */ /* 0x000fea0003800000 */
[----:B------:R0:W5:Y:S02]  /*3770*/  LDG.E.U8 R28, desc[UR18][R4.64] ;  /* 0x00000012041c7981 */ /* 0x000164000c1e1100 */
.L_x_43:
[----:B------:R-:W-:Y:S05]  /*3780*/  BSYNC B1 ;  /* 0x0000000000017941 */ /* 0x000fea0003800000 */
.L_x_42:
[----:B-----5:R-:W-:Y:S01]  /*3790*/  LOP3.LUT R28, R28, 0xff, RZ, 0xc0, !PT ;  /* 0x000000ff1c1c7812 */ /* 0x020fe200078ec0ff */
[----:B------:R-:W-:Y:S01]  /*37a0*/  BSSY B1, `(.L_x_44) ;  /* 0x000000b000017945 */ /* 0x000fe20003800000 */
[----:B------:R-:W-:Y:S02]  /*37b0*/  ISETP.LT.OR P4, PT, R6, 0x2, !P1 ;  /* 0x000000020600780c */ /* 0x000fe40004f81670 */
[----:B------:R-:W-:-:S05]  /*37c0*/  F2FP.F16.E4M3.UNPACK_B R28, R28 ;  /* 0x0000001cff1c723e */ /* 0x000fca00020006ff */
[----:B------:R-:W-:-:S05]  /*37d0*/  HADD2.F32 R28, -RZ, R28.H0_H0 ;  /* 0x2000001cff1c7230 */ /* 0x000fca0000004100 */
[----:B------:R-:W-:-:S04]  /*37e0*/  FMUL R28, R28, R15 ;  /* 0x0000000f1c1c7220 */ /* 0x000fc80000400000 */
[----:B------:R-:W-:-:S05]  /*37f0*/  FFMA R28, R147, R11, R28 ;  /* 0x0000000b931c7223 */ /* 0x000fca000000001c */
[----:B------:R-:W-:Y:S02]  /*3800*/  F2FP.SATFINITE.E4M3.F32.PACK_AB_MERGE_C R29, RZ, R28, RZ ;  /* 0x0000001cff1d723e */ /* 0x000fe400048070ff */
[----:B------:R-:W-:-:S03]  /*3810*/  PRMT R28, RZ, 0x7610, R28 ;  /* 0x00007610ff1c7816 */ /* 0x000fc6000000001c */
[----:B------:R1:W-:Y:S01]  /*3820*/  @!P5 STG.E.U8 desc[UR18][R20.64], R29 ;  /* 0x0000001d1400d986 */ /* 0x0003e2000c101112 */
[----:B------:R-:W-:Y:S05]  /*3830*/  @P4 BRA `(.L_x_45) ;  /* 0x0000000000044947 */ /* 0x000fea0003800000 */
[----:B------:R2:W5:Y:S02]  /*3840*/  LDG.E.U8 R28, desc[UR18][R4.64+0x1] ;  /* 0x00000112041c7981 */ /* 0x000564000c1e1100 */
.L_x_45:
[----:B------:R-:W-:Y:S05]  /*3850*/  BSYNC B1 ;  /* 0x0000000000017941 */ /* 0x000fea0003800000 */
.L_x_44:
[----:B-----5:R-:W-:Y:S01]  /*3860*/  LOP3.LUT R28, R28, 0xff, RZ, 0xc0, !PT ;  /* 0x000000ff1c1c7812 */ /* 0x020fe200078ec0ff */
[----:B------:R-:W-:Y:S01]  /*3870*/  BSSY B1, `(.L_x_46) ;  /* 0x0000013000017945 */ /* 0x000fe20003800000 */
[----:B-1----:R-:W-:Y:S02]  /*3880*/  IADD3 R29, P2, R24, 0x8, RZ ;  /* 0x00000008181d7810 */ /* 0x002fe40007f5e0ff */
[----:B------:R-:W-:-:S03]  /*3890*/  F2FP.F16.E4M3.UNPACK_B R28, R28 ;  /* 0x0000001cff1c723e */ /* 0x000fc600020006ff */
[----:B------:R-:W-:Y:S01]  /*38a0*/  IMAD.X R24, RZ, RZ, R25, P2 ;  /* 0x000000ffff187224 */ /* 0x000fe200010e0619 */
[----:B------:R-:W-:Y:S01]  /*38b0*/  ISETP.GE.AND P2, PT, R31, 0x9, PT ;  /* 0x000000091f00780c */ /* 0x000fe20003f46270 */
[----:B------:R-:W-:Y:S02]  /*38c0*/  HADD2.F32 R28, -RZ, R28.H0_H0 ;  /* 0x2000001cff1c7230 */ /* 0x000fe40000004100 */
[----:B------:R-:W-:Y:S01]  /*38d0*/  IMAD R24, R24, UR6, RZ ;  /* 0x0000000618187c24 */ /* 0x000fe2000f8e02ff */
[----:B------:R-:W-:Y:S01]  /*38e0*/  ISETP.LT.OR P5, PT, R6, 0x1, !P2 ;  /* 0x000000010600780c */ /* 0x000fe200057a1670 */
[----:B------:R-:W-:-:S04]  /*38f0*/  IMAD.WIDE.U32 R26, R29, UR6, R26 ;  /* 0x000000061d1a7c25 */ /* 0x000fc8000f8e001a */
[----:B------:R-:W-:Y:S01]  /*3900*/  FMUL R25, R28, R15 ;  /* 0x0000000f1c197220 */ /* 0x000fe20000400000 */
[----:B------:R-:W-:-:S03]  /*3910*/  IMAD R29, R29, UR7, R24 ;  /* 0x000000071d1d7c24 */ /* 0x000fc6000f8e0218 */
[----:B------:R-:W-:Y:S01]  /*3920*/  FFMA R25, R148, R11, R25 ;  /* 0x0000000b94197223 */ /* 0x000fe20000000019 */
[----:B------:R-:W-:Y:S02]  /*3930*/  IADD3 R24, P6, R26, UR8, RZ ;  /* 0x000000081a187c10 */ /* 0x000fe4000ffde0ff */
[----:B------:R-:W-:Y:S02]  /*3940*/  PRMT R26, RZ, 0x7610, R26 ;  /* 0x00007610ff1a7816 */ /* 0x000fe4000000001a */
[----:B------:R-:W-:Y:S02]  /*3950*/  F2FP.SATFINITE.E4M3.F32.PACK_AB_MERGE_C R31, RZ, R25, RZ ;  /* 0x00000019ff1f723e */ /* 0x000fe400048070ff */
[----:B------:R-:W-:-:S03]  /*3960*/  IADD3.X R25, R27, UR9, R29, P6, !PT ;  /* 0x000000091b197c10 */ /* 0x000fc6000b7fe41d */
[----:B------:R1:W-:Y:S01]  /*3970*/  @!P4 STG.E.U8 desc[UR18][R20.64+0x1], R31 ;  /* 0x0000011f1400c986 */ /* 0x0003e2000c101112 */
[----:B------:R-:W-:Y:S05]  /*3980*/  @P5 BRA `(.L_x_47) ;  /* 0x0000000000045947 */ /* 0x000fea0003800000 */
[----:B------:R3:W5:Y:S02]  /*3990*/  LDG.E.U8 R26, desc[UR18][R24.64] ;  /* 0x00000012181a7981 */ /* 0x000764000c1e1100 */
.L_x_47:
[----:B------:R-:W-:Y:S05]  /*39a0*/  BSYNC B1 ;  /* 0x0000000000017941 */ /* 0x000fea0003800000 */
.L_x_46:
        /* <DEDUP_REMOVED lines=12> */
.L_x_49:
[----:B------:R-:W-:Y:S05]  /*3a70*/  BSYNC B1 ;  /* 0x0000000000017941 */ /* 0x000fea0003800000 */
.L_x_48:
[----:B-----5:R-:W-:Y:S01]  /*3a80*/  LOP3.LUT R26, R26, 0xff, RZ, 0xc0, !PT ;  /* 0x000000ff1a1a7812 */ /* 0x020fe200078ec0ff */
[----:B------:R-:W-:Y:S01]  /*3a90*/  BSSY B1, `(.L_x_50) ;  /* 0x000000b000017945 */ /* 0x000fe20003800000 */
[----:B------:R-:W-:Y:S02]  /*3aa0*/  ISETP.LT.OR P5, PT, R6, 0x9, !P1 ;  /* 0x000000090600780c */ /* 0x000fe40004fa1670 */
[----:B------:R-:W-:-:S05]  /*3ab0*/  F2FP.F16.E4M3.UNPACK_B R26, R26 ;  /* 0x0000001aff1a723e */ /* 0x000fca00020006ff */
[----:B------:R-:W-:-:S05]  /*3ac0*/  HADD2.F32 R26, -RZ, R26.H0_H0 ;  /* 0x2000001aff1a7230 */ /* 0x000fca0000004100 */
[----:B----4-:R-:W-:Y:S01]  /*3ad0*/  FMUL R27, R26, R15 ;  /* 0x0000000f1a1b7220 */ /* 0x010fe20000400000 */
[----:B------:R-:W-:-:S03]  /*3ae0*/  PRMT R26, RZ, 0x7610, R26 ;  /* 0x00007610ff1a7816 */ /* 0x000fc6000000001a */
[----:B------:R-:W-:-:S05]  /*3af0*/  FFMA R27, R146, R11, R27 ;  /* 0x0000000b921b7223 */ /* 0x000fca000000001b */
[----:B------:R-:W-:-:S05]  /*3b00*/  F2FP.SATFINITE.E4M3.F32.PACK_AB_MERGE_C R27, RZ, R27, RZ ;  /* 0x0000001bff1b723e */ /* 0x000fca00048070ff */
[----:B------:R4:W-:Y:S01]  /*3b10*/  @!P4 STG.E.U8 desc[UR18][R18.64+0x1], R27 ;  /* 0x0000011b1200c986 */ /* 0x0009e2000c101112 */
[----:B------:R-:W-:Y:S05]  /*3b20*/  @P5 BRA `(.L_x_51) ;  /* 0x0000000000045947 */ /* 0x000fea0003800000 */
[----:B------:R0:W5:Y:S02]  /*3b30*/  LDG.E.U8 R26, desc[UR18][R4.64+0x8] ;  /* 0x00000812041a7981 */ /* 0x000164000c1e1100 */
.L_x_51:
[----:B------:R-:W-:Y:S05]  /*3b40*/  BSYNC B1 ;  /* 0x0000000000017941 */ /* 0x000fea0003800000 */
.L_x_50:
[----:B-----5:R-:W-:Y:S01]  /*3b50*/  LOP3.LUT R26, R26, 0xff, RZ, 0xc0, !PT ;  /* 0x000000ff1a1a7812 */ /* 0x020fe200078ec0ff */
[----:B------:R-:W-:Y:S01]  /*3b60*/  BSSY B1, `(.L_x_52) ;  /* 0x000000b000017945 */ /* 0x000fe20003800000 */
[----:B------:R-:W-:Y:S02]  /*3b70*/  ISETP.LT.OR P4, PT, R6, 0xa, !P1 ;  /* 0x0000000a0600780c */ /* 0x000fe40004f81670 */
[----:B------:R-:W-:-:S05]  /*3b80*/  F2FP.F16.E4M3.UNPACK_B R26, R26 ;  /* 0x0000001aff1a723e */ /* 0x000fca00020006ff */
[----:B------:R-:W-:-:S05]  /*3b90*/  HADD2.F32 R26, -RZ, R26.H0_H0 ;  /* 0x2000001aff1a7230 */ /* 0x000fca0000004100 */
[----:B------:R-:W-:-:S04]  /*3ba0*/  FMUL R26, R26, R15 ;  /* 0x0000000f1a1a7220 */ /* 0x000fc80000400000 */
[----:B------:R-:W-:-:S05]  /*3bb0*/  FFMA R26, R143, R11, R26 ;  /* 0x0000000b8f1a7223 */ /* 0x000fca000000001a */
[----:B----4-:R-:W-:Y:S02]  /*3bc0*/  F2FP.SATFINITE.E4M3.F32.PACK_AB_MERGE_C R27, RZ, R26, RZ ;  /* 0x0000001aff1b723e */ /* 0x010fe400048070ff */
[----:B------:R-:W-:-:S03]  /*3bd0*/  PRMT R26, RZ, 0x7610, R26 ;  /* 0x00007610ff1a7816 */ /* 0x000fc6000000001a */
[----:B------:R4:W-:Y:S01]  /*3be0*/  @!P5 STG.E.U8 desc[UR18][R20.64+0x8], R27 ;  /* 0x0000081b1400d986 */ /* 0x0009e2000c101112 */
[----:B------:R-:W-:Y:S05]  /*3bf0*/  @P4 BRA `(.L_x_53) ;  /* 0x0000000000044947 */ /* 0x000fea0003800000 */
[----:B------:R0:W5:Y:S02]  /*3c00*/  LDG.E.U8 R26, desc[UR18][R4.64+0x9] ;  /* 0x00000912041a7981 */ /* 0x000164000c1e1100 */
.L_x_53:
[----:B------:R-:W-:Y:S05]  /*3c10*/  BSYNC B1 ;  /* 0x0000000000017941 */ /* 0x000fea0003800000 */
.L_x_52:
        /* <DEDUP_REMOVED lines=12> */
.L_x_55:
[----:B------:R-:W-:Y:S05]  /*3ce0*/  BSYNC B1 ;  /* 0x0000000000017941 */ /* 0x000fea0003800000 */
.L_x_54:
        /* <DEDUP_REMOVED lines=12> */
.L_x_57:
[----:B------:R-:W-:Y:S05]  /*3db0*/  BSYNC B1 ;  /* 0x0000000000017941 */ /* 0x000fea0003800000 */
.L_x_56:
        /* <DEDUP_REMOVED lines=12> */
.L_x_59:
[----:B------:R-:W-:Y:S05]  /*3e80*/  BSYNC B1 ;  /* 0x0000000000017941 */ /* 0x000fea0003800000 */
.L_x_58:
        /* <DEDUP_REMOVED lines=12> */
.L_x_61:
[----:B------:R-:W-:Y:S05]  /*3f50*/  BSYNC B1 ;  /* 0x0000000000017941 */ /* 0x000fea0003800000 */
.L_x_60:
        /* <DEDUP_REMOVED lines=12> */
.L_x_63:
[----:B------:R-:W-:Y:S05]  /*4020*/  BSYNC B1 ;  /* 0x0000000000017941 */ /* 0x000fea0003800000 */
.L_x_62:
        /* <DEDUP_REMOVED lines=12> */
.L_x_65:
[----:B------:R-:W-:Y:S05]  /*40f0*/  BSYNC B1 ;  /* 0x0000000000017941 */ /* 0x000fea0003800000 */
.L_x_64:
        /* <DEDUP_REMOVED lines=12> */
.L_x_67:
[----:B------:R-:W-:Y:S05]  /*41c0*/  BSYNC B1 ;  /* 0x0000000000017941 */ /* 0x000fea0003800000 */
.L_x_66:
        /* <DEDUP_REMOVED lines=12> */
.L_x_69:
[----:B------:R-:W-:Y:S05]  /*4290*/  BSYNC B1 ;  /* 0x0000000000017941 */ /* 0x000fea0003800000 */
.L_x_68:
        /* <DEDUP_REMOVED lines=12> */
.L_x_71:
[----:B------:R-:W-:Y:S05]  /*4360*/  BSYNC B1 ;  /* 0x0000000000017941 */ /* 0x000fea0003800000 */
.L_x_70:
        /* <DEDUP_REMOVED lines=12> */
.L_x_73:
[----:B------:R-:W-:Y:S05]  /*4430*/  BSYNC B1 ;  /* 0x0000000000017941 */ /* 0x000fea0003800000 */
.L_x_72:
        /* <DEDUP_REMOVED lines=12> */
.L_x_75:
[----:B------:R-:W-:Y:S05]  /*4500*/  BSYNC B1 ;  /* 0x0000000000017941 */ /* 0x000fea0003800000 */
.L_x_74:
        /* <DEDUP_REMOVED lines=12> */
.L_x_77:
[----:B------:R-:W-:Y:S05]  /*45d0*/  BSYNC B1 ;  /* 0x0000000000017941 */ /* 0x000fea0003800000 */
.L_x_76:
        /* <DEDUP_REMOVED lines=12> */
.L_x_79:
[----:B------:R-:W-:Y:S05]  /*46a0*/  BSYNC B1 ;  /* 0x0000000000017941 */ /* 0x000fea0003800000 */
.L_x_78:
        /* <DEDUP_REMOVED lines=12> */
.L_x_81:
[----:B------:R-:W-:Y:S05]  /*4770*/  BSYNC B1 ;  /* 0x0000000000017941 */ /* 0x000fea0003800000 */
.L_x_80:
        /* <DEDUP_REMOVED lines=12> */
.L_x_83:
[----:B------:R-:W-:Y:S05]  /*4840*/  BSYNC B1 ;  /* 0x0000000000017941 */ /* 0x000fea0003800000 */
.L_x_82:
        /* <DEDUP_REMOVED lines=12> */
.L_x_85:
[----:B------:R-:W-:Y:S05]  /*4910*/  BSYNC B1 ;  /* 0x0000000000017941 */ /* 0x000fea0003800000 */
.L_x_84:
        /* <DEDUP_REMOVED lines=12> */
.L_x_87:
[----:B------:R-:W-:Y:S05]  /*49e0*/  BSYNC B1 ;  /* 0x0000000000017941 */ /* 0x000fea0003800000 */
.L_x_86:
        /* <DEDUP_REMOVED lines=12> */
.L_x_89:
[----:B------:R-:W-:Y:S05]  /*4ab0*/  BSYNC B1 ;  /* 0x0000000000017941 */ /* 0x000fea0003800000 */
.L_x_88:
        /* <DEDUP_REMOVED lines=12> */
.L_x_91:
[----:B------:R-:W-:Y:S05]  /*4b80*/  BSYNC B1 ;  /* 0x0000000000017941 */ /* 0x000fea0003800000 */
.L_x_90:
        /* <DEDUP_REMOVED lines=12> */
.L_x_93:
[----:B------:R-:W-:Y:S05]  /*4c50*/  BSYNC B1 ;  /* 0x0000000000017941 */ /* 0x000fea0003800000 */
.L_x_92:
        /* <DEDUP_REMOVED lines=12> */
.L_x_95:
[----:B------:R-:W-:Y:S05]  /*4d20*/  BSYNC B1 ;  /* 0x0000000000017941 */ /* 0x000fea0003800000 */
.L_x_94:
        /* <DEDUP_REMOVED lines=12> */
.L_x_97:
[----:B------:R-:W-:Y:S05]  /*4df0*/  BSYNC B1 ;  /* 0x0000000000017941 */ /* 0x000fea0003800000 */
.L_x_96:
        /* <DEDUP_REMOVED lines=12> */
.L_x_99:
[----:B------:R-:W-:Y:S05]  /*4ec0*/  BSYNC B1 ;  /* 0x0000000000017941 */ /* 0x000fea0003800000 */
.L_x_98:
        /* <DEDUP_REMOVED lines=12> */
.L_x_101:
[----:B------:R-:W-:Y:S05]  /*4f90*/  BSYNC B1 ;  /* 0x0000000000017941 */ /* 0x000fea0003800000 */
.L_x_100:
        /* <DEDUP_REMOVED lines=12> */
.L_x_103:
[----:B------:R-:W-:Y:S05]  /*5060*/  BSYNC B1 ;  /* 0x0000000000017941 */ /* 0x000fea0003800000 */
.L_x_102:
        /* <DEDUP_REMOVED lines=12> */
.L_x_105:
[----:B------:R-:W-:Y:S05]  /*5130*/  BSYNC B1 ;  /* 0x0000000000017941 */ /* 0x000fea0003800000 */
.L_x_104:
        /* <DEDUP_REMOVED lines=12> */
.L_x_107:
[----:B------:R-:W-:Y:S05]  /*5200*/  BSYNC B1 ;  /* 0x0000000000017941 */ /* 0x000fea0003800000 */
.L_x_106:
        /* <DEDUP_REMOVED lines=12> */
.L_x_109:
[----:B------:R-:W-:Y:S05]  /*52d0*/  BSYNC B1 ;  /* 0x0000000000017941 */ /* 0x000fea0003800000 */
.L_x_108:
        /* <DEDUP_REMOVED lines=12> */
.L_x_111:
[----:B------:R-:W-:Y:S05]  /*53a0*/  BSYNC B1 ;  /* 0x0000000000017941 */ /* 0x000fea0003800000 */
.L_x_110:
        /* <DEDUP_REMOVED lines=12> */
.L_x_113:
[----:B------:R-:W-:Y:S05]  /*5470*/  BSYNC B1 ;  /* 0x0000000000017941 */ /* 0x000fea0003800000 */
.L_x_112:
        /* <DEDUP_REMOVED lines=12> */
.L_x_115:
[----:B------:R-:W-:Y:S05]  /*5540*/  BSYNC B1 ;  /* 0x0000000000017941 */ /* 0x000fea0003800000 */
.L_x_114:
        /* <DEDUP_REMOVED lines=12> */
.L_x_117:
[----:B------:R-:W-:Y:S05]  /*5610*/  BSYNC B1 ;  /* 0x0000000000017941 */ /* 0x000fea0003800000 */
.L_x_116:
        /* <DEDUP_REMOVED lines=12> */
.L_x_119:
[----:B------:R-:W-:Y:S05]  /*56e0*/  BSYNC B1 ;  /* 0x0000000000017941 */ /* 0x000fea0003800000 */
.L_x_118:
        /* <DEDUP_REMOVED lines=12> */
.L_x_121:
[----:B------:R-:W-:Y:S05]  /*57b0*/  BSYNC B1 ;  /* 0x0000000000017941 */ /* 0x000fea0003800000 */
.L_x_120:
        /* <DEDUP_REMOVED lines=12> */
.L_x_123:
[----:B------:R-:W-:Y:S05]  /*5880*/  BSYNC B1 ;  /* 0x0000000000017941 */ /* 0x000fea0003800000 */
.L_x_122:
        /* <DEDUP_REMOVED lines=12> */
.L_x_125:
[----:B------:R-:W-:Y:S05]  /*5950*/  BSYNC B1 ;  /* 0x0000000000017941 */ /* 0x000fea0003800000 */
.L_x_124:
        /* <DEDUP_REMOVED lines=12> */
.L_x_127:
[----:B------:R-:W-:Y:S05]  /*5a20*/  BSYNC B1 ;  /* 0x0000000000017941 */ /* 0x000fea0003800000 */
.L_x_126:
        /* <DEDUP_REMOVED lines=12> */
.L_x_129:
[----:B------:R-:W-:Y:S05]  /*5af0*/  BSYNC B1 ;  /* 0x0000000000017941 */ /* 0x000fea0003800000 */
.L_x_128:
        /* <DEDUP_REMOVED lines=12> */
.L_x_131:
[----:B------:R-:W-:Y:S05]  /*5bc0*/  BSYNC B1 ;  /* 0x0000000000017941 */ /* 0x000fea0003800000 */
.L_x_130:
        /* <DEDUP_REMOVED lines=12> */
.L_x_133:
[----:B------:R-:W-:Y:S05]  /*5c90*/  BSYNC B1 ;  /* 0x0000000000017941 */ /* 0x000fea0003800000 */
.L_x_132:
        /* <DEDUP_REMOVED lines=12> */
.L_x_135:
[----:B------:R-:W-:Y:S05]  /*5d60*/  BSYNC B1 ;  /* 0x0000000000017941 */ /* 0x000fea0003800000 */
.L_x_134:
        /* <DEDUP_REMOVED lines=12> */
.L_x_137:
[----:B------:R-:W-:Y:S05]  /*5e30*/  BSYNC B1 ;  /* 0x0000000000017941 */ /* 0x000fea0003800000 */
.L_x_136:
        /* <DEDUP_REMOVED lines=12> */
.L_x_139:
[----:B------:R-:W-:Y:S05]  /*5f00*/  BSYNC B1 ;  /* 0x0000000000017941 */ /* 0x000fea0003800000 */
.L_x_138:
        /* <DEDUP_REMOVED lines=12> */
.L_x_141:
[----:B------:R-:W-:Y:S05]  /*5fd0*/  BSYNC B1 ;  /* 0x0000000000017941 */ /* 0x000fea0003800000 */
.L_x_140:
        /* <DEDUP_REMOVED lines=12> */
.L_x_143:
[----:B------:R-:W-:Y:S05]  /*60a0*/  BSYNC B1 ;  /* 0x0000000000017941 */ /* 0x000fea0003800000 */
.L_x_142:
        /* <DEDUP_REMOVED lines=12> */
.L_x_145:
[----:B------:R-:W-:Y:S05]  /*6170*/  BSYNC B1 ;  /* 0x0000000000017941 */ /* 0x000fea0003800000 */
.L_x_144:
        /* <DEDUP_REMOVED lines=12> */
.L_x_147:
[----:B------:R-:W-:Y:S05]  /*6240*/  BSYNC B1 ;  /* 0x0000000000017941 */ /* 0x000fea0003800000 */
.L_x_146:
        /* <DEDUP_REMOVED lines=12> */
.L_x_149:
[----:B------:R-:W-:Y:S05]  /*6310*/  BSYNC B1 ;  /* 0x0000000000017941 */ /* 0x000fea0003800000 */
.L_x_148:
        /* <DEDUP_REMOVED lines=12> */
.L_x_151:
[----:B------:R-:W-:Y:S05]  /*63e0*/  BSYNC B1 ;  /* 0x0000000000017941 */ /* 0x000fea0003800000 */
.L_x_150:
        /* <DEDUP_REMOVED lines=12> */
.L_x_153:
[----:B------:R-:W-:Y:S05]  /*64b0*/  BSYNC B1 ;  /* 0x0000000000017941 */ /* 0x000fea0003800000 */
.L_x_152:
        /* <DEDUP_REMOVED lines=12> */
.L_x_155:
[----:B------:R-:W-:Y:S05]  /*6580*/  BSYNC B1 ;  /* 0x0000000000017941 */ /* 0x000fea0003800000 */
.L_x_154:
        /* <DEDUP_REMOVED lines=12> */
.L_x_157:
[----:B------:R-:W-:Y:S05]  /*6650*/  BSYNC B1 ;  /* 0x0000000000017941 */ /* 0x000fea0003800000 */
.L_x_156:
        /* <DEDUP_REMOVED lines=12> */
.L_x_159:
[----:B------:R-:W-:Y:S05]  /*6720*/  BSYNC B1 ;  /* 0x0000000000017941 */ /* 0x000fea0003800000 */
.L_x_158:
        /* <DEDUP_REMOVED lines=12> */
.L_x_161:
[----:B------:R-:W-:Y:S05]  /*67f0*/  BSYNC B1 ;  /* 0x0000000000017941 */ /* 0x000fea0003800000 */
.L_x_160:
        /* <DEDUP_REMOVED lines=12> */
.L_x_163:
[----:B------:R-:W-:Y:S05]  /*68c0*/  BSYNC B1 ;  /* 0x0000000000017941 */ /* 0x000fea0003800000 */
.L_x_162:
[----:B-----5:R-:W-:Y:S01]  /*68d0*/  LOP3.LUT R26, R26, 0xff, RZ, 0xc0, !PT ;  /* 0x000000ff1a1a7812 */ /* 0x020fe200078ec0ff */
[----:B------:R-:W-:Y:S01]  /*68e0*/  BSSY B1, `(.L_x_164) ;  /* 0x000000b000017945 */ /* 0x000fe20003800000 */
[----:B------:R-:W-:Y:S02]  /*68f0*/  ISETP.LT.OR P1, PT, R6, 0x7a, !P1 ;  /* 0x0000007a0600780c */ /* 0x000fe40004f21670 */
[----:B------:R-:W-:-:S05]  /*6900*/  F2FP.F16.E4M3.UNPACK_B R26, R26 ;  /* 0x0000001aff1a723e */ /* 0x000fca00020006ff */
[----:B------:R-:W-:-:S05]  /*6910*/  HADD2.F32 R26, -RZ, R26.H0_H0 ;  /* 0x2000001aff1a7230 */ /* 0x000fca0000004100 */
[----:B------:R-:W-:-:S04]  /*6920*/  FMUL R26, R26, R15 ;  /* 0x0000000f1a1a7220 */ /* 0x000fc80000400000 */
[----:B------:R-:W-:Y:S01]  /*6930*/  FFMA R26, R17, R11, R26 ;  /* 0x0000000b111a7223 */ /* 0x000fe2000000001a */
[----:B------:R-:W-:-:S04]  /*6940*/  PRMT R17, RZ, 0x7610, R17 ;  /* 0x00007610ff117816 */ /* 0x000fc80000000011 */
[----:B----4-:R-:W-:-:S05]  /*6950*/  F2FP.SATFINITE.E4M3.F32.PACK_AB_MERGE_C R27, RZ, R26, RZ ;  /* 0x0000001aff1b723e */ /* 0x010fca00048070ff */
[----:B------:R4:W-:Y:S01]  /*6960*/  @!P5 STG.E.U8 desc[UR18][R20.64+0x78], R27 ;  /* 0x0000781b1400d986 */ /* 0x0009e2000c101112 */
[----:B------:R-:W-:Y:S05]  /*6970*/  @P1 BRA `(.L_x_165) ;  /* 0x0000000000041947 */ /* 0x000fea0003800000 */
[----:B------:R0:W5:Y:S02]  /*6980*/  LDG.E.U8 R17, desc[UR18][R4.64+0x79] ;  /* 0x0000791204117981 */ /* 0x000164000c1e1100 */
.L_x_165:
[----:B------:R-:W-:Y:S05]  /*6990*/  BSYNC B1 ;  /* 0x0000000000017941 */ /* 0x000fea0003800000 */
.L_x_164:
[----:B-----5:R-:W-:Y:S01]  /*69a0*/  LOP3.LUT R17, R17, 0xff, RZ, 0xc0, !PT ;  /* 0x000000ff11117812 */ /* 0x020fe200078ec0ff */
[----:B------:R-:W-:Y:S01]  /*69b0*/  BSSY B1, `(.L_x_166) ;  /* 0x000000b000017945 */ /* 0x000fe20003800000 */
[----:B------:R-:W-:Y:S02]  /*69c0*/  ISETP.LT.OR P4, PT, R6, 0x79, !P2 ;  /* 0x000000790600780c */ /* 0x000fe40005781670 */
[----:B------:R-:W-:-:S05]  /*69d0*/  F2FP.F16.E4M3.UNPACK_B R17, R17 ;  /* 0x00000011ff11723e */ /* 0x000fca00020006ff */
[----:B0-2---:R-:W-:-:S05]  /*69e0*/  HADD2.F32 R4, -RZ, R17.H0_H0 ;  /* 0x20000011ff047230 */ /* 0x005fca0000004100 */
[----:B------:R-:W-:Y:S01]  /*69f0*/  FMUL R5, R4, R15 ;  /* 0x0000000f04057220 */ /* 0x000fe20000400000 */
[----:B------:R-:W-:-:S03]  /*6a00*/  PRMT R4, RZ, 0x7610, R4 ;  /* 0x00007610ff047816 */ /* 0x000fc60000000004 */
[----:B------:R-:W-:-:S05]  /*6a10*/  FFMA R5, R22, R11, R5 ;  /* 0x0000000b16057223 */ /* 0x000fca0000000005 */
[----:B------:R-:W-:-:S05]  /*6a20*/  F2FP.SATFINITE.E4M3.F32.PACK_AB_MERGE_C R5, RZ, R5, RZ ;  /* 0x00000005ff05723e */ /* 0x000fca00048070ff */
[----:B------:R0:W-:Y:S01]  /*6a30*/  @!P1 STG.E.U8 desc[UR18][R20.64+0x79], R5 ;  /* 0x0000790514009986 */ /* 0x0001e2000c101112 */
[----:B------:R-:W-:Y:S05]  /*6a40*/  @P4 BRA `(.L_x_167) ;  /* 0x0000000000044947 */ /* 0x000fea0003800000 */
[----:B------:R2:W5:Y:S02]  /*6a50*/  LDG.E.U8 R4, desc[UR18][R24.64+0x78] ;  /* 0x0000781218047981 */ /* 0x000564000c1e1100 */
.L_x_167:
[----:B------:R-:W-:Y:S05]  /*6a60*/  BSYNC B1 ;  /* 0x0000000000017941 */ /* 0x000fea0003800000 */
.L_x_166:
[----:B-----5:R-:W-:Y:S01]  /*6a70*/  LOP3.LUT R4, R4, 0xff, RZ, 0xc0, !PT ;  /* 0x000000ff04047812 */ /* 0x020fe200078ec0ff */
[----:B------:R-:W-:Y:S01]  /*6a80*/  BSSY B1, `(.L_x_168) ;  /* 0x000000b000017945 */ /* 0x000fe20003800000 */
[----:B------:R-:W-:Y:S02]  /*6a90*/  ISETP.LT.OR P2, PT, R6, 0x7a, !P2 ;  /* 0x0000007a0600780c */ /* 0x000fe40005741670 */
[----:B------:R-:W-:-:S05]  /*6aa0*/  F2FP.F16.E4M3.UNPACK_B R4, R4 ;  /* 0x00000004ff04723e */ /* 0x000fca00020006ff */
[----:B------:R-:W-:-:S05]  /*6ab0*/  HADD2.F32 R4, -RZ, R4.H0_H0 ;  /* 0x20000004ff047230 */ /* 0x000fca0000004100 */
[----:B------:R-:W-:-:S04]  /*6ac0*/  FMUL R4, R4, R15 ;  /* 0x0000000f04047220 */ /* 0x000fc80000400000 */
[----:B------:R-:W-:-:S05]  /*6ad0*/  FFMA R4, R23, R11, R4 ;  /* 0x0000000b17047223 */ /* 0x000fca0000000004 */
[----:B0-----:R-:W-:Y:S02]  /*6ae0*/  F2FP.SATFINITE.E4M3.F32.PACK_AB_MERGE_C R5, RZ, R4, RZ ;  /* 0x00000004ff05723e */ /* 0x001fe400048070ff */
[----:B------:R-:W-:-:S03]  /*6af0*/  PRMT R4, RZ, 0x7610, R4 ;  /* 0x00007610ff047816 */ /* 0x000fc60000000004 */
[----:B------:R0:W-:Y:S01]  /*6b00*/  @!P4 STG.E.U8 desc[UR18][R18.64+0x78], R5 ;  /* 0x000078051200c986 */ /* 0x0001e2000c101112 */
[----:B------:R-:W-:Y:S05]  /*6b10*/  @P2 BRA `(.L_x_169) ;  /* 0x0000000000042947 */ /* 0x000fea0003800000 */
[----:B------:R0:W5:Y:S02]  /*6b20*/  LDG.E.U8 R4, desc[UR18][R24.64+0x79] ;  /* 0x0000791218047981 */ /* 0x000164000c1e1100 */
.L_x_169:
[----:B------:R-:W-:Y:S05]  /*6b30*/  BSYNC B1 ;  /* 0x0000000000017941 */ /* 0x000fea0003800000 */
.L_x_168:
[----:B------:R-:W-:Y:S05]  /*6b40*/  @P2 BRA `(.L_x_170) ;  /* 0x0000001000282947 */ /* 0x000fea0003800000 */
[----:B-----5:R-:W-:-:S04]  /*6b50*/  LOP3.LUT R4, R4, 0xff, RZ, 0xc0, !PT ;  /* 0x000000ff04047812 */ /* 0x020fc800078ec0ff */
[----:B------:R-:W-:-:S05]  /*6b60*/  F2FP.F16.E4M3.UNPACK_B R4, R4 ;  /* 0x00000004ff04723e */ /* 0x000fca00020006ff */
[----:B------:R-:W-:-:S05]  /*6b70*/  HADD2.F32 R4, -RZ, R4.H0_H0 ;  /* 0x20000004ff047230 */ /* 0x000fca0000004100 */
[----:B0-----:R-:W-:-:S04]  /*6b80*/  FMUL R5, R4, R15 ;  /* 0x0000000f04057220 */ /* 0x001fc80000400000 */
[----:B------:R-:W-:-:S05]  /*6b90*/  FFMA R5, R88, R11, R5 ;  /* 0x0000000b58057223 */ /* 0x000fca0000000005 */
[----:B------:R-:W-:-:S05]  /*6ba0*/  F2FP.SATFINITE.E4M3.F32.PACK_AB_MERGE_C R5, RZ, R5, RZ ;  /* 0x00000005ff05723e */ /* 0x000fca00048070ff */
[----:B------:R0:W-:Y:S01]  /*6bb0*/  STG.E.U8 desc[UR18][R18.64+0x79], R5 ;  /* 0x0000790512007986 */ /* 0x0001e2000c101112 */
[----:B------:R-:W-:Y:S05]  /*6bc0*/  BRA `(.L_x_170) ;  /* 0x0000001000087947 */ /* 0x000fea0003800000 */
.L_x_41:
[----:B------:R-:W-:Y:S01]  /*6bd0*/  ISETP.GE.AND P2, PT, R31, 0x1, PT ;  /* 0x000000011f00780c */ /* 0x000fe20003f46270 */
[-C--:B------:R-:W-:Y:S01]  /*6be0*/  FMUL R147, R147, R11.reuse ;  /* 0x0000000b93937220 */ /* 0x080fe20000400000 */
[-C--:B------:R-:W-:Y:S01]  /*6bf0*/  FMUL R148, R148, R11.reuse ;  /* 0x0000000b94947220 */ /* 0x080fe20000400000 */
[----:B------:R-:W-:Y:S01]  /*6c00*/  ISETP.GE.AND P1, PT, R31, 0x9, PT ;  /* 0x000000091f00780c */ /* 0x000fe20003f26270 */
[-C--:B------:R-:W-:Y:S01]  /*6c10*/  FMUL R146, R146, R11.reuse ;  /* 0x0000000b92927220 */ /* 0x080fe20000400000 */
[C---:B------:R-:W-:Y:S01]  /*6c20*/  ISETP.LT.OR P5, PT, R6.reuse, 0x1, !P2 ;  /* 0x000000010600780c */ /* 0x040fe200057a1670 */
[-C--:B------:R-:W-:Y:S01]  /*6c30*/  FMUL R145, R145, R11.reuse ;  /* 0x0000000b91917220 */ /* 0x080fe20000400000 */
[----:B------:R-:W-:Y:S01]  /*6c40*/  ISETP.LT.OR P4, PT, R6, 0x2, !P2 ;  /* 0x000000020600780c */ /* 0x000fe20005781670 */
[----:B------:R-:W-:Y:S01]  /*6c50*/  FMUL R143, R143, R11 ;  /* 0x0000000b8f8f7220 */ /* 0x000fe20000400000 */
[----:B------:R-:W-:Y:S01]  /*6c60*/  F2FP.SATFINITE.E4M3.F32.PACK_AB_MERGE_C R147, RZ, R147, RZ ;  /* 0x00000093ff93723e */ /* 0x000fe200048070ff */
[-C--:B------:R-:W-:Y:S01]  /*6c70*/  FMUL R144, R144, R11.reuse ;  /* 0x0000000b90907220 */ /* 0x080fe20000400000 */
[----:B------:R-:W-:Y:S01]  /*6c80*/  F2FP.SATFINITE.E4M3.F32.PACK_AB_MERGE_C R5, RZ, R148, RZ ;  /* 0x00000094ff05723e */ /* 0x000fe200048070ff */
[-C--:B------:R-:W-:Y:S01]  /*6c90*/  FMUL R141, R141, R11.reuse ;  /* 0x0000000b8d8d7220 */ /* 0x080fe20000400000 */
[----:B------:R-:W-:Y:S01]  /*6ca0*/  ISETP.LT.OR P6, PT, R6, 0x9, !P2 ;  /* 0x000000090600780c */ /* 0x000fe200057c1670 */
[-C--:B------:R-:W-:Y:S01]  /*6cb0*/  FMUL R142, R142, R11.reuse ;  /* 0x0000000b8e8e7220 */ /* 0x080fe20000400000 */
[----:B------:R-:W-:Y:S01]  /*6cc0*/  F2FP.SATFINITE.E4M3.F32.PACK_AB_MERGE_C R25, RZ, R146, RZ ;  /* 0x00000092ff19723e */ /* 0x000fe200048070ff */
[----:B------:R-:W-:Y:S01]  /*6cd0*/  FMUL R140, R140, R11 ;  /* 0x0000000b8c8c7220 */ /* 0x000fe20000400000 */
[----:B------:R-:W-:Y:S01]  /*6ce0*/  F2FP.SATFINITE.E4M3.F32.PACK_AB_MERGE_C R145, RZ, R145, RZ ;  /* 0x00000091ff91723e */ /* 0x000fe200048070ff */
[----:B------:R-:W-:Y:S01]  /*6cf0*/  @!P5 STG.E.U8 desc[UR18][R20.64], R147 ;  /* 0x000000931400d986 */ /* 0x000fe2000c101112 */
[C---:B------:R-:W-:Y:S01]  /*6d00*/  ISETP.LT.OR P5, PT, R6.reuse, 0x2, !P1 ;  /* 0x000000020600780c */ /* 0x040fe20004fa1670 */
[----:B------:R-:W-:Y:S01]  /*6d10*/  FMUL R139, R139, R11 ;  /* 0x0000000b8b8b7220 */ /* 0x000fe20000400000 */
[----:B------:R-:W-:Y:S01]  /*6d20*/  F2FP.SATFINITE.E4M3.F32.PACK_AB_MERGE_C R143, RZ, R143, RZ ;  /* 0x0000008fff8f723e */ /* 0x000fe200048070ff */
[----:B------:R0:W-:Y:S01]  /*6d30*/  @!P4 STG.E.U8 desc[UR18][R20.64+0x1], R5 ;  /* 0x000001051400c986 */ /* 0x0001e2000c101112 */
[----:B------:R-:W-:Y:S01]  /*6d40*/  ISETP.LT.OR P4, PT, R6, 0x1, !P1 ;  /* 0x000000010600780c */ /* 0x000fe20004f81670 */
[----:B------:R-:W-:Y:S01]  /*6d50*/  FMUL R137, R137, R11 ;  /* 0x0000000b89897220 */ /* 0x000fe20000400000 */
[----:B------:R-:W-:Y:S01]  /*6d60*/  F2FP.SATFINITE.E4M3.F32.PACK_AB_MERGE_C R141, RZ, R141, RZ ;  /* 0x0000008dff8d723e */ /* 0x000fe200048070ff */
[-C--:B------:R-:W-:Y:S01]  /*6d70*/  FMUL R138, R138, R11.reuse ;  /* 0x0000000b8a8a7220 */ /* 0x080fe20000400000 */
[----:B------:R-:W-:Y:S01]  /*6d80*/  F2FP.SATFINITE.E4M3.F32.PACK_AB_MERGE_C R27, RZ, R142, RZ ;  /* 0x0000008eff1b723e */ /* 0x000fe200048070ff */
[----:B------:R-:W-:Y:S01]  /*6d90*/  FMUL R135, R135, R11 ;  /* 0x0000000b87877220 */ /* 0x000fe20000400000 */
[----:B------:R-:W-:Y:S01]  /*6da0*/  F2FP.SATFINITE.E4M3.F32.PACK_AB_MERGE_C R139, RZ, R139, RZ ;  /* 0x0000008bff8b723e */ /* 0x000fe200048070ff */
[----:B------:R-:W-:Y:S01]  /*6db0*/  FMUL R136, R136, R11 ;  /* 0x0000000b88887220 */ /* 0x000fe20000400000 */
[----:B------:R-:W-:Y:S01]  /*6dc0*/  F2FP.SATFINITE.E4M3.F32.PACK_AB_MERGE_C R137, RZ, R137, RZ ;  /* 0x00000089ff89723e */ /* 0x000fe200048070ff */
[----:B------:R1:W-:Y:S01]  /*6dd0*/  @!P5 STG.E.U8 desc[UR18][R18.64+0x1], R25 ;  /* 0x000001191200d986 */ /* 0x0003e2000c101112 */
[----:B------:R-:W-:Y:S01]  /*6de0*/  ISETP.LT.OR P5, PT, R6, 0xa, !P2 ;  /* 0x0000000a0600780c */ /* 0x000fe200057a1670 */
[-C--:B------:R-:W-:Y:S01]  /*6df0*/  FMUL R134, R134, R11.reuse ;  /* 0x0000000b86867220 */ /* 0x080fe20000400000 */
[----:B0-----:R-:W-:Y:S01]  /*6e00*/  F2FP.SATFINITE.E4M3.F32.PACK_AB_MERGE_C R5, RZ, R144, RZ ;  /* 0x00000090ff05723e */ /* 0x001fe200048070ff */
[----:B------:R-:W-:Y:S01]  /*6e10*/  @!P4 STG.E.U8 desc[UR18][R18.64], R145 ;  /* 0x000000911200c986 */ /* 0x000fe2000c101112 */
[C---:B------:R-:W-:Y:S01]  /*6e20*/  ISETP.LT.OR P4, PT, R6.reuse, 0x9, !P1 ;  /* 0x000000090600780c */ /* 0x040fe20004f81670 */
[----:B------:R-:W-:Y:S01]  /*6e30*/  FMUL R133, R133, R11 ;  /* 0x0000000b85857220 */ /* 0x000fe20000400000 */
[----:B------:R-:W-:Y:S01]  /*6e40*/  F2FP.SATFINITE.E4M3.F32.PACK_AB_MERGE_C R135, RZ, R135, RZ ;  /* 0x00000087ff87723e */ /* 0x000fe200048070ff */
[----:B------:R-:W-:Y:S01]  /*6e50*/  @!P6 STG.E.U8 desc[UR18][R20.64+0x8], R143 ;  /* 0x0000088f1400e986 */ /* 0x000fe2000c101112 */
[----:B------:R-:W-:Y:S01]  /*6e60*/  ISETP.LT.OR P6, PT, R6, 0xa, !P1 ;  /* 0x0000000a0600780c */ /* 0x000fe20004fc1670 */
[----:B------:R-:W-:Y:S01]  /*6e70*/  FMUL R131, R131, R11 ;  /* 0x0000000b83837220 */ /* 0x000fe20000400000 */
[----:B------:R-:W-:Y:S01]  /*6e80*/  F2FP.SATFINITE.E4M3.F32.PACK_AB_MERGE_C R133, RZ, R133, RZ ;  /* 0x00000085ff85723e */ /* 0x000fe200048070ff */
[-C--:B------:R-:W-:Y:S01]  /*6e90*/  FMUL R132, R132, R11.reuse ;  /* 0x0000000b84847220 */ /* 0x080fe20000400000 */
[----:B-1----:R-:W-:Y:S01]  /*6ea0*/  F2FP.SATFINITE.E4M3.F32.PACK_AB_MERGE_C R25, RZ, R140, RZ ;  /* 0x0000008cff19723e */ /* 0x002fe200048070ff */
[----:B------:R0:W-:Y:S01]  /*6eb0*/  @!P5 STG.E.U8 desc[UR18][R20.64+0x9], R5 ;  /* 0x000009051400d986 */ /* 0x0001e2000c101112 */
[C---:B------:R-:W-:Y:S01]  /*6ec0*/  ISETP.LT.OR P5, PT, R6.reuse, 0x12, !P2 ;  /* 0x000000120600780c */ /* 0x040fe200057a1670 */
[----:B------:R-:W-:Y:S01]  /*6ed0*/  FMUL R129, R129, R11 ;  /* 0x0000000b81817220 */ /* 0x000fe20000400000 */
[----:B------:R-:W-:Y:S01]  /*6ee0*/  F2FP.SATFINITE.E4M3.F32.PACK_AB_MERGE_C R131, RZ, R131, RZ ;  /* 0x00000083ff83723e */ /* 0x000fe200048070ff */
[----:B------:R-:W-:Y:S01]  /*6ef0*/  @!P4 STG.E.U8 desc[UR18][R18.64+0x8], R141 ;  /* 0x0000088d1200c986 */ /* 0x000fe2000c101112 */
[----:B------:R-:W-:Y:S01]  /*6f00*/  ISETP.LT.OR P4, PT, R6, 0x11, !P2 ;  /* 0x000000110600780c */ /* 0x000fe20005781670 */
[----:B------:R-:W-:Y:S01]  /*6f10*/  FMUL R130, R130, R11 ;  /* 0x0000000b82827220 */ /* 0x000fe20000400000 */
[----:B------:R-:W-:Y:S01]  /*6f20*/  F2FP.SATFINITE.E4M3.F32.PACK_AB_MERGE_C R129, RZ, R129, RZ ;  /* 0x00000081ff81723e */ /* 0x000fe200048070ff */
[----:B------:R1:W-:Y:S01]  /*6f30*/  @!P6 STG.E.U8 desc[UR18][R18.64+0x9], R27 ;  /* 0x0000091b1200e986 */ /* 0x0003e2000c101112 */
[----:B------:R-:W-:Y:S01]  /*6f40*/  ISETP.LT.OR P6, PT, R6, 0x11, !P1 ;  /* 0x000000110600780c */ /* 0x000fe20004fc1670 */
[-C--:B------:R-:W-:Y:S01]  /*6f50*/  FMUL R128, R128, R11.reuse ;  /* 0x0000000b80807220 */ /* 0x080fe20000400000 */
[-C--:B------:R-:W-:Y:S01]  /*6f60*/  FMUL R127, R127, R11.reuse ;  /* 0x0000000b7f7f7220 */ /* 0x080fe20000400000 */
[----:B0-----:R-:W-:Y:S01]  /*6f70*/  F2FP.SATFINITE.E4M3.F32.PACK_AB_MERGE_C R5, RZ, R138, RZ ;  /* 0x0000008aff05723e */ /* 0x001fe200048070ff */
[-C--:B------:R-:W-:Y:S01]  /*6f80*/  FMUL R125, R125, R11.reuse ;  /* 0x0000000b7d7d7220 */ /* 0x080fe20000400000 */
[----:B------:R0:W-:Y:S01]  /*6f90*/  @!P5 STG.E.U8 desc[UR18][R20.64+0x11], R25 ;  /* 0x000011191400d986 */ /* 0x0001e2000c101112 */
[----:B------:R-:W-:Y:S01]  /*6fa0*/  ISETP.LT.OR P5, PT, R6, 0x12, !P1 ;  /* 0x000000120600780c */ /* 0x000fe20004fa1670 */
[----:B------:R-:W-:Y:S01]  /*6fb0*/  FMUL R126, R126, R11 ;  /* 0x0000000b7e7e7220 */ /* 0x000fe20000400000 */
[----:B------:R-:W-:Y:S01]  /*6fc0*/  F2FP.SATFINITE.E4M3.F32.PACK_AB_MERGE_C R127, RZ, R127, RZ ;  /* 0x0000007fff7f723e */ /* 0x000fe200048070ff */
[----:B------:R-:W-:Y:S01]  /*6fd0*/  @!P4 STG.E.U8 desc[UR18][R20.64+0x10], R139 ;  /* 0x0000108b1400c986 */ /* 0x000fe2000c101112 */
[C---:B------:R-:W-:Y:S01]  /*6fe0*/  ISETP.LT.OR P4, PT, R6.reuse, 0x19, !P2 ;  /* 0x000000190600780c */ /* 0x040fe20005781670 */
[-C--:B------:R-:W-:Y:S01]  /*6ff0*/  FMUL R123, R123, R11.reuse ;  /* 0x0000000b7b7b7220 */ /* 0x080fe20000400000 */
[----:B-1----:R-:W-:Y:S01]  /*7000*/  F2FP.SATFINITE.E4M3.F32.PACK_AB_MERGE_C R27, RZ, R136, RZ ;  /* 0x00000088ff1b723e */ /* 0x002fe200048070ff */
[----:B------:R-:W-:Y:S01]  /*7010*/  @!P6 STG.E.U8 desc[UR18][R18.64+0x10], R137 ;  /* 0x000010891200e986 */ /* 0x000fe2000c101112 */
[----:B------:R-:W-:Y:S01]  /*7020*/  ISETP.LT.OR P6, PT, R6, 0x1a, !P2 ;  /* 0x0000001a0600780c */ /* 0x000fe200057c1670 */
[----:B------:R-:W-:Y:S01]  /*7030*/  FMUL R124, R124, R11 ;  /* 0x0000000b7c7c7220 */ /* 0x000fe20000400000 */
[----:B------:R-:W-:Y:S01]  /*7040*/  F2FP.SATFINITE.E4M3.F32.PACK_AB_MERGE_C R125, RZ, R125, RZ ;  /* 0x0000007dff7d723e */ /* 0x000fe200048070ff */
[-C--:B------:R-:W-:Y:S01]  /*7050*/  FMUL R122, R122, R11.reuse ;  /* 0x0000000b7a7a7220 */ /* 0x080fe20000400000 */
[----:B0-----:R-:W-:Y:S01]  /*7060*/  F2FP.SATFINITE.E4M3.F32.PACK_AB_MERGE_C R25, RZ, R134, RZ ;  /* 0x00000086ff19723e */ /* 0x001fe200048070ff */
[----:B------:R0:W-:Y:S01]  /*7070*/  @!P5 STG.E.U8 desc[UR18][R18.64+0x11], R5 ;  /* 0x000011051200d986 */ /* 0x0001e2000c101112 */
[C---:B------:R-:W-:Y:S01]  /*7080*/  ISETP.LT.OR P5, PT, R6.reuse, 0x1a, !P1 ;  /* 0x0000001a0600780c */ /* 0x040fe20004fa1670 */
        /* <DEDUP_REMOVED lines=11> */
[----:B0-----:R-:W-:Y:S01]  /*7140*/  F2FP.SATFINITE.E4M3.F32.PACK_AB_MERGE_C R5, RZ, R132, RZ ;  /* 0x00000084ff05723e */ /* 0x001fe200048070ff */
[----:B------:R0:W-:Y:S01]  /*7150*/  @!P5 STG.E.U8 desc[UR18][R18.64+0x19], R25 ;  /* 0x000019191200d986 */ /* 0x0001e2000c101112 */
[----:B------:R-:W-:Y:S01]  /*7160*/  ISETP.LT.OR P5, PT, R6, 0x22, !P2 ;  /* 0x000000220600780c */ /* 0x000fe200057a1670 */
[----:B------:R-:W-:Y:S01]  /*7170*/  FMUL R118, R118, R11 ;  /* 0x0000000b76767220 */ /* 0x000fe20000400000 */
[----:B------:R-:W-:Y:S01]  /*7180*/  F2FP.SATFINITE.E4M3.F32.PACK_AB_MERGE_C R117, RZ, R117, RZ ;  /* 0x00000075ff75723e */ /* 0x000fe200048070ff */
[----:B------:R-:W-:Y:S01]  /*7190*/  @!P4 STG.E.U8 desc[UR18][R18.64+0x18], R133 ;  /* 0x000018851200c986 */ /* 0x000fe2000c101112 */
[----:B------:R-:W-:Y:S01]  /*71a0*/  ISETP.LT.OR P4, PT, R6, 0x21, !P1 ;  /* 0x000000210600780c */ /* 0x000fe20004f81670 */
[-C--:B------:R-:W-:Y:S01]  /*71b0*/  FMUL R116, R116, R11.reuse ;  /* 0x0000000b74747220 */ /* 0x080fe20000400000 */
[----:B-1----:R-:W-:Y:S01]  /*71c0*/  F2FP.SATFINITE.E4M3.F32.PACK_AB_MERGE_C R27, RZ, R130, RZ ;  /* 0x00000082ff1b723e */ /* 0x002fe200048070ff */
[----:B------:R-:W-:Y:S01]  /*71d0*/  @!P6 STG.E.U8 desc[UR18][R20.64+0x20], R131 ;  /* 0x000020831400e986 */ /* 0x000fe2000c101112 */
[----:B------:R-:W-:Y:S01]  /*71e0*/  ISETP.LT.OR P6, PT, R6, 0x22, !P1 ;  /* 0x000000220600780c */ /* 0x000fe20004fc1670 */
[-C--:B------:R-:W-:Y:S01]  /*71f0*/  FMUL R115, R115, R11.reuse ;  /* 0x0000000b73737220 */ /* 0x080fe20000400000 */
[-C--:B------:R-:W-:Y:S01]  /*7200*/  FMUL R113, R113, R11.reuse ;  /* 0x0000000b71717220 */ /* 0x080fe20000400000 */
[----:B0-----:R-:W-:Y:S01]  /*7210*/  F2FP.SATFINITE.E4M3.F32.PACK_AB_MERGE_C R25, RZ, R128, RZ ;  /* 0x00000080ff19723e */ /* 0x001fe200048070ff */
[-C--:B------:R-:W-:Y:S01]  /*7220*/  FMUL R114, R114, R11.reuse ;  /* 0x0000000b72727220 */ /* 0x080fe20000400000 */
        /* <DEDUP_REMOVED lines=33> */
[C---:B------:R-:W-:Y:S01]  /*7440*/  ISETP.LT.OR P4, PT, R6.reuse, 0x31, !P1 ;  /* 0x000000310600780c */ /* 0x040fe20004f81670 */
[-C--:B------:R-:W-:Y:S01]  /*7450*/  FMUL R103, R103, R11.reuse ;  /* 0x0000000b67677220 */ /* 0x080fe20000400000 */
[-C--:B------:R-:W-:Y:S01]  /*7460*/  FMUL R101, R101, R11.reuse ;  /* 0x0000000b65657220 */ /* 0x080fe20000400000 */
        /* <DEDUP_REMOVED lines=15> */
[C---:B------:R-:W-:Y:S01]  /*7560*/  ISETP.LT.OR P6, PT, R6.reuse, 0x3a, !P1 ;  /* 0x0000003a0600780c */ /* 0x040fe20004fc1670 */
        /* <DEDUP_REMOVED lines=20> */
[-C--:B------:R-:W-:Y:S01]  /*76b0*/  FMUL R92, R92, R11.reuse ;  /* 0x0000000b5c5c7220 */ /* 0x080fe20000400000 */
[-C--:B------:R-:W-:Y:S01]  /*76c0*/  FMUL R89, R89, R11.reuse ;  /* 0x0000000b59597220 */ /* 0x080fe20000400000 */
        /* <DEDUP_REMOVED lines=19> */
[----:B------:R-:W-:-:S02]  /*7800*/  ISETP.LT.OR P6, PT, R6, 0x51, !P2 ;  /* 0x000000510600780c */ /* 0x000fc400057c1670 */
[----:B------:R-:W-:Y:S02]  /*7810*/  F2FP.SATFINITE.E4M3.F32.PACK_AB_MERGE_C R23, RZ, R23, RZ ;  /* 0x00000017ff17723e */ /* 0x000fe400048070ff */
[----:B0-----:R-:W-:Y:S01]  /*7820*/  F2FP.SATFINITE.E4M3.F32.PACK_AB_MERGE_C R5, RZ, R108, RZ ;  /* 0x0000006cff05723e */ /* 0x001fe200048070ff */
[----:B------:R0:W-:Y:S01]  /*7830*/  @!P5 STG.E.U8 desc[UR18][R18.64+0x49], R25 ;  /* 0x000049191200d986 */ /* 0x0001e2000c101112 */
[----:B------:R-:W-:-:S03]  /*7840*/  ISETP.LT.OR P5, PT, R6, 0x52, !P2 ;  /* 0x000000520600780c */ /* 0x000fc600057a1670 */
[----:B------:R-:W-:Y:S01]  /*7850*/  @!P4 STG.E.U8 desc[UR18][R18.64+0x48], R109 ;  /* 0x0000486d1200c986 */ /* 0x000fe2000c101112 */
[C---:B------:R-:W-:Y:S02]  /*7860*/  ISETP.LT.OR P4, PT, R6.reuse, 0x51, !P1 ;  /* 0x000000510600780c */ /* 0x040fe40004f81670 */
[----:B-1----:R-:W-:Y:S01]  /*7870*/  F2FP.SATFINITE.E4M3.F32.PACK_AB_MERGE_C R27, RZ, R106, RZ ;  /* 0x0000006aff1b723e */ /* 0x002fe200048070ff */
[----:B------:R-:W-:Y:S01]  /*7880*/  @!P6 STG.E.U8 desc[UR18][R20.64+0x50], R107 ;  /* 0x0000506b1400e986 */ /* 0x000fe2000c101112 */
[----:B------:R-:W-:Y:S02]  /*7890*/  ISETP.LT.OR P6, PT, R6, 0x52, !P1 ;  /* 0x000000520600780c */ /* 0x000fe40004fc1670 */
[----:B0-----:R-:W-:-:S03]  /*78a0*/  F2FP.SATFINITE.E4M3.F32.PACK_AB_MERGE_C R25, RZ, R104, RZ ;  /* 0x00000068ff19723e */ /* 0x001fc600048070ff */
[----:B------:R0:W-:Y:S01]  /*78b0*/  @!P5 STG.E.U8 desc[UR18][R20.64+0x51], R5 ;  /* 0x000051051400d986 */ /* 0x0001e2000c101112 */
[----:B------:R-:W-:-:S03]  /*78c0*/  ISETP.LT.OR P5, PT, R6, 0x5a, !P2 ;  /* 0x0000005a0600780c */ /* 0x000fc600057a1670 */
[----:B------:R-:W-:Y:S01]  /*78d0*/  @!P4 STG.E.U8 desc[UR18][R18.64+0x50], R105 ;  /* 0x000050691200c986 */ /* 0x000fe2000c101112 */
[----:B------:R-:W-:-:S03]  /*78e0*/  ISETP.LT.OR P4, PT, R6, 0x59, !P2 ;  /* 0x000000590600780c */ /* 0x000fc60005781670 */
[----:B------:R1:W-:Y:S01]  /*78f0*/  @!P6 STG.E.U8 desc[UR18][R18.64+0x51], R27 ;  /* 0x0000511b1200e986 */ /* 0x0003e2000c101112 */
[----:B------:R-:W-:Y:S02]  /*7900*/  ISETP.LT.OR P6, PT, R6, 0x59, !P1 ;  /* 0x000000590600780c */ /* 0x000fe40004fc1670 */
[----:B0-----:R-:W-:-:S03]  /*7910*/  F2FP.SATFINITE.E4M3.F32.PACK_AB_MERGE_C R5, RZ, R102, RZ ;  /* 0x00000066ff05723e */ /* 0x001fc600048070ff */
        /* <DEDUP_REMOVED lines=31> */
[C---:B------:R-:W-:Y:S02]  /*7b10*/  ISETP.LT.OR P5, PT, R6.reuse, 0x79, !P2 ;  /* 0x000000790600780c */ /* 0x040fe400057a1670 */
[C---:B------:R-:W-:Y:S01]  /*7b20*/  ISETP.LT.OR P2, PT, R6.reuse, 0x7a, !P2 ;  /* 0x0000007a0600780c */ /* 0x040fe20005741670 */
[----:B------:R2:W-:Y:S01]  /*7b30*/  @!P4 STG.E.U8 desc[UR18][R20.64+0x70], R91 ;  /* 0x0000705b1400c986 */ /* 0x0005e2000c101112 */
[C---:B------:R-:W-:Y:S02]  /*7b40*/  ISETP.LT.OR P4, PT, R6.reuse, 0x72, !P1 ;  /* 0x000000720600780c */ /* 0x040fe40004f81670 */
[----:B-1----:R-:W-:Y:S01]  /*7b50*/  F2FP.SATFINITE.E4M3.F32.PACK_AB_MERGE_C R27, RZ, R88, RZ ;  /* 0x00000058ff1b723e */ /* 0x002fe200048070ff */
[----:B------:R2:W-:Y:S01]  /*7b60*/  @!P6 STG.E.U8 desc[UR18][R18.64+0x70], R89 ;  /* 0x000070591200e986 */ /* 0x0005e2000c101112 */
[C---:B------:R-:W-:Y:S02]  /*7b70*/  ISETP.LT.OR P6, PT, R6.reuse, 0x79, !P1 ;  /* 0x000000790600780c */ /* 0x040fe40004fc1670 */
[----:B------:R-:W-:-:S02]  /*7b80*/  ISETP.LT.OR P1, PT, R6, 0x7a, !P1 ;  /* 0x0000007a0600780c */ /* 0x000fc40004f21670 */
[----:B0-----:R-:W-:-:S05]  /*7b90*/  F2FP.SATFINITE.E4M3.F32.PACK_AB_MERGE_C R25, RZ, R22, RZ ;  /* 0x00000016ff19723e */ /* 0x001fca00048070ff */
[----:B------:R2:W-:Y:S04]  /*7ba0*/  @!P4 STG.E.U8 desc[UR18][R18.64+0x71], R5 ;  /* 0x000071051200c986 */ /* 0x0005e8000c101112 */
[----:B------:R2:W-:Y:S04]  /*7bb0*/  @!P5 STG.E.U8 desc[UR18][R20.64+0x78], R17 ;  /* 0x000078111400d986 */ /* 0x0005e8000c101112 */
[----:B------:R2:W-:Y:S04]  /*7bc0*/  @!P2 STG.E.U8 desc[UR18][R20.64+0x79], R25 ;  /* 0x000079191400a986 */ /* 0x0005e8000c101112 */
[----:B------:R2:W-:Y:S04]  /*7bd0*/  @!P6 STG.E.U8 desc[UR18][R18.64+0x78], R23 ;  /* 0x000078171200e986 */ /* 0x0005e8000c101112 */
[----:B------:R2:W-:Y:S02]  /*7be0*/  @!P1 STG.E.U8 desc[UR18][R18.64+0x79], R27 ;  /* 0x0000791b12009986 */ /* 0x0005e4000c101112 */
.L_x_170:
[----:B------:R-:W-:Y:S05]  /*7bf0*/  BSYNC B0 ;  /* 0x0000000000007941 */ /* 0x000fea0003800000 */
.L_x_40:
[C---:B------:R-:W-:Y:S01]  /*7c00*/  LEA R2, P1, R8.reuse, R2, 0x1 ;  /* 0x0000000208027211 */ /* 0x040fe200078208ff */
[----:B------:R-:W-:Y:S01]  /*7c10*/  ULDC.64 UR6, c[0x0][0x650] ;  /* 0x0001940000067ab9 */ /* 0x000fe20000000a00 */
[----:B-----5:R-:W-:Y:S01]  /*7c20*/  IMAD.U32 R4, RZ, RZ, UR16 ;  /* 0x00000010ff047e24 */ /* 0x020fe2000f8e00ff */
[----:B--2---:R-:W-:Y:S01]  /*7c30*/  PRMT R17, RZ, 0x7610, R17 ;  /* 0x00007610ff117816 */ /* 0x004fe20000000011 */
[----:B------:R-:W-:Y:S01]  /*7c40*/  IMAD.MOV.U32 R6, RZ, RZ, -0x1 ;  /* 0xffffffffff067424 */ /* 0x000fe200078e00ff */
[----:B------:R-:W-:Y:S01]  /*7c50*/  LEA.HI.X R3, R8, R3, R0, 0x1, P1 ;  /* 0x0000000308037211 */ /* 0x000fe200008f0c00 */
[----:B------:R2:W-:Y:S01]  /*7c60*/  SYNCS.ARRIVE.TRANS64.A1T0 RZ, [R4+UR21], RZ ;  /* 0x000000ff04ff79a7 */ /* 0x0005e20008100015 */
[----:B------:R-:W-:Y:S01]  /*7c70*/  ISETP.GE.U32.AND P1, PT, R2, UR6, PT ;  /* 0x0000000602007c0c */ /* 0x000fe2000bf26070 */
[----:B0-----:R-:W-:-:S03]  /*7c80*/  IMAD.MOV.U32 R5, RZ, RZ, -0x1 ;  /* 0xffffffffff057424 */ /* 0x001fc600078e00ff */
[----:B------:R-:W-:Y:S01]  /*7c90*/  ISETP.GE.U32.AND.EX P1, PT, R3, UR7, PT, P1 ;  /* 0x0000000703007c0c */ /* 0x000fe2000bf26110 */
[----:B--2---:R-:W-:-:S12]  /*7ca0*/  IMAD.MOV.U32 R4, RZ, RZ, -0x1 ;  /* 0xffffffffff047424 */ /* 0x004fd800078e00ff */
[----:B------:R-:W-:Y:S05]  /*7cb0*/  @P1 BRA `(.L_x_171) ;  /* 0x0000000400601947 */ /* 0x000fea0003800000 */
[----:B------:R-:W0:Y:S01]  /*7cc0*/  S2R R28, SR_CTAID.X ;  /* 0x00000000001c7919 */ /* 0x000e220000002500 */
[----:B------:R-:W2:Y:S01]  /*7cd0*/  LDC.64 R22, c[0x0][0x628] ;  /* 0x00018a00ff167b82 */ /* 0x000ea20000000a00 */
[----:B------:R-:W-:Y:S01]  /*7ce0*/  ULDC UR6, c[0x0][0x150] ;  /* 0x0000540000067ab9 */ /* 0x000fe20000000800 */
[----:B-1--4-:R-:W-:Y:S01]  /*7cf0*/  IMAD.MOV.U32 R20, RZ, RZ, R2 ;  /* 0x000000ffff147224 */ /* 0x012fe200078e0002 */
[----:B------:R-:W1:Y:S01]  /*7d00*/  S2R R30, SR_CTAID.Y ;  /* 0x00000000001e7919 */ /* 0x000e620000002600 */
[----:B------:R-:W-:-:S04]  /*7d10*/  IMAD.MOV.U32 R21, RZ, RZ, R3 ;  /* 0x000000ffff157224 */ /* 0x000fc800078e0003 */
[----:B------:R-:W4:Y:S08]  /*7d20*/  LDC R31, c[0x0][0x144] ;  /* 0x00005100ff1f7b82 */ /* 0x000f300000000800 */
[----:B------:R-:W1:Y:S08]  /*7d30*/  LDC R6, c[0x0][0x630] ;  /* 0x00018c00ff067b82 */ /* 0x000e700000000800 */
[----:B------:R-:W1:Y:S01]  /*7d40*/  LDC.64 R26, c[0x0][0x620] ;  /* 0x00018800ff1a7b82 */ /* 0x000e620000000a00 */
[----:B--2---:R-:W-:-:S04]  /*7d50*/  ISETP.NE.U32.AND P1, PT, R22, RZ, PT ;  /* 0x000000ff1600720c */ /* 0x004fc80003f25070 */
[----:B------:R-:W-:Y:S02]  /*7d60*/  ISETP.NE.AND.EX P1, PT, R23, RZ, PT, P1 ;  /* 0x000000ff1700720c */ /* 0x000fe40003f25310 */
[----:B0-----:R-:W-:-:S05]  /*7d70*/  I2FP.F32.U32 R4, R28 ;  /* 0x0000001c00047245 */ /* 0x001fca0000201000 */
[----:B------:R-:W-:-:S04]  /*7d80*/  FMUL R4, R4, UR6 ;  /* 0x0000000604047c20 */ /* 0x000fc80008400000 */
[----:B------:R0:W2:Y:S02]  /*7d90*/  F2I.U32.TRUNC.NTZ R29, R4 ;  /* 0x00000004001d7305 */ /* 0x0000a4000020f000 */
[----:B----4-:R-:W-:Y:S05]  /*7da0*/  @!P1 BRA `(.L_x_172) ;  /* 0x0000000000289947 */ /* 0x010fea0003800000 */
[----:B------:R-:W4:Y:S02]  /*7db0*/  LDC R5, c[0x0][0x634] ;  /* 0x00018d00ff057b82 */ /* 0x000f240000000800 */
[----:B----4-:R-:W-:-:S05]  /*7dc0*/  IADD3 R17, P1, R2, R5, RZ ;  /* 0x0000000502117210 */ /* 0x010fca0007f3e0ff */
[----:B---3--:R-:W-:-:S04]  /*7dd0*/  IMAD.X R25, RZ, RZ, R3, P1 ;  /* 0x000000ffff197224 */ /* 0x008fc800008e0603 */
[----:B0-----:R-:W-:-:S04]  /*7de0*/  IMAD.WIDE.U32 R4, R25, R22, RZ ;  /* 0x0000001619047225 */ /* 0x001fc800078e00ff */
[----:B------:R-:W-:-:S04]  /*7df0*/  IMAD.WIDE.U32 R18, P1, R17, R23, R4 ;  /* 0x0000001711127225 */ /* 0x000fc80007820004 */
[----:B------:R-:W-:-:S04]  /*7e00*/  IMAD.WIDE.U32 R4, R17, R22, RZ ;  /* 0x0000001611047225 */ /* 0x000fc800078e00ff */
[----:B------:R-:W-:Y:S01]  /*7e10*/  IMAD.X R21, RZ, RZ, RZ, P1 ;  /* 0x000000ffff157224 */ /* 0x000fe200008e06ff */
[----:B------:R-:W-:Y:S01]  /*7e20*/  IADD3 RZ, P1, R5, R18, RZ ;  /* 0x0000001205ff7210 */ /* 0x000fe20007f3e0ff */
[----:B------:R-:W-:-:S04]  /*7e30*/  IMAD.MOV.U32 R20, RZ, RZ, R19 ;  /* 0x000000ffff147224 */ /* 0x000fc800078e0013 */
[----:B------:R-:W-:-:S08]  /*7e40*/  IMAD.WIDE.U32.X R20, R25, R23, R20, P1 ;  /* 0x0000001719147225 */ /* 0x000fd000008e0414 */
.L_x_172:
[----:B------:R-:W4:Y:S01]  /*7e50*/  LDC.64 R34, c[0x0][0x640] ;  /* 0x00019000ff227b82 */ /* 0x000f220000000a00 */
[-C--:B-1-3--:R-:W-:Y:S01]  /*7e60*/  SHF.R.U64 R24, R20, R6.reuse, R21 ;  /* 0x0000000614187219 */ /* 0x08afe20000001215 */
[----:B--2---:R-:W-:Y:S01]  /*7e70*/  IMAD.MOV R29, RZ, RZ, -R29 ;  /* 0x000000ffff1d7224 */ /* 0x004fe200078e0a1d */
[----:B0-----:R-:W-:Y:S01]  /*7e80*/  SHF.R.U32.HI R4, RZ, R6, R21 ;  /* 0x00000006ff047219 */ /* 0x001fe20000011615 */
[----:B------:R-:W-:Y:S01]  /*7e90*/  ULDC UR6, c[0x0][0x154] ;  /* 0x0000550000067ab9 */ /* 0x000fe20000000800 */
[----:B------:R-:W-:Y:S01]  /*7ea0*/  IADD3 R17, P1, RZ, -R24, RZ ;  /* 0x80000018ff117210 */ /* 0x000fe20007f3e0ff */
[----:B------:R-:W-:Y:S02]  /*7eb0*/  IMAD R29, R31, R29, R28 ;  /* 0x0000001d1f1d7224 */ /* 0x000fe400078e021c */
[----:B------:R-:W0:Y:S01]  /*7ec0*/  LDC R18, c[0x0][0x618] ;  /* 0x00018600ff127b82 */ /* 0x000e220000000800 */
[----:B------:R-:W-:Y:S02]  /*7ed0*/  IMAD.MOV.U32 R19, RZ, RZ, -0x1 ;  /* 0xffffffffff137424 */ /* 0x000fe400078e00ff */
[----:B------:R-:W-:-:S02]  /*7ee0*/  IMAD.X R5, RZ, RZ, ~R4, P1 ;  /* 0x000000ffff057224 */ /* 0x000fc400008e0e04 */
[----:B------:R-:W-:Y:S02]  /*7ef0*/  IMAD.MOV.U32 R21, RZ, RZ, 0x1 ;  /* 0x00000001ff157424 */ /* 0x000fe400078e00ff */
[-C--:B------:R-:W-:Y:S01]  /*7f00*/  IMAD R6, R5, R26.reuse, RZ ;  /* 0x0000001a05067224 */ /* 0x080fe200078e02ff */
[----:B------:R-:W1:Y:S01]  /*7f10*/  LDC R20, c[0x0][0x608] ;  /* 0x00018200ff147b82 */ /* 0x000e620000000800 */
[----:B------:R-:W-:-:S04]  /*7f20*/  IMAD.WIDE.U32 R4, R17, R26, R2 ;  /* 0x0000001a11047225 */ /* 0x000fc800078e0002 */
[----:B------:R-:W-:Y:S01]  /*7f30*/  IMAD R17, R17, R27, R6 ;  /* 0x0000001b11117224 */ /* 0x000fe200078e0206 */
[----:B------:R-:W-:Y:S02]  /*7f40*/  I2FP.F32.U32 R6, R30 ;  /* 0x0000001e00067245 */ /* 0x000fe40000201000 */
[----:B------:R-:W2:Y:S01]  /*7f50*/  LDC R32, c[0x0][0x658] ;  /* 0x00019600ff207b82 */ /* 0x000ea20000000800 */
[----:B------:R-:W-:Y:S01]  /*7f60*/  IMAD.IADD R5, R5, 0x1, R17 ;  /* 0x0000000105057824 */ /* 0x000fe200078e0211 */
[----:B----4-:R-:W-:Y:S01]  /*7f70*/  ISETP.NE.U32.AND P1, PT, R34, RZ, PT ;  /* 0x000000ff2200720c */ /* 0x010fe20003f25070 */
[----:B------:R-:W-:-:S03]  /*7f80*/  FMUL R17, R6, UR6 ;  /* 0x0000000606117c20 */ /* 0x000fc60008400000 */
[----:B------:R-:W-:Y:S01]  /*7f90*/  ISETP.NE.AND.EX P1, PT, R35, RZ, PT, P1 ;  /* 0x000000ff2300720c */ /* 0x000fe20003f25310 */
[----:B------:R3:W4:Y:S01]  /*7fa0*/  F2I.U32.TRUNC.NTZ R25, R17 ;  /* 0x0000001100197305 */ /* 0x000722000020f000 */
[----:B------:R-:W3:Y:S01]  /*7fb0*/  LDC R27, c[0x0][0x148] ;  /* 0x00005200ff1b7b82 */ /* 0x000ee20000000800 */
[-CC-:B0-----:R-:W-:Y:S02]  /*7fc0*/  SHF.R.U64 R22, R4, R18.reuse, R5.reuse ;  /* 0x0000001204167219 */ /* 0x181fe40000001205 */
[----:B------:R-:W-:-:S05]  /*7fd0*/  SHF.R.U32.HI R5, RZ, R18, R5 ;  /* 0x00000012ff057219 */ /* 0x000fca0000011605 */
[----:B------:R-:W0:Y:S01]  /*7fe0*/  LDC R28, c[0x0][0x600] ;  /* 0x00018000ff1c7b82 */ /* 0x000e220000000800 */
[-CC-:B-1----:R-:W-:Y:S02]  /*7ff0*/  SHF.R.U64 R6, R22, R20.reuse, R5.reuse ;  /* 0x0000001416067219 */ /* 0x182fe40000001205 */
[----:B------:R-:W-:-:S05]  /*8000*/  SHF.R.U32.HI R5, RZ, R20, R5 ;  /* 0x00000014ff057219 */ /* 0x000fca0000011605 */
[----:B------:R-:W1:Y:S01]  /*8010*/  LDC R33, c[0x0][0x648] ;  /* 0x00019200ff217b82 */ /* 0x000e620000000800 */
[-CC-:B--2---:R-:W-:Y:S02]  /*8020*/  SHF.R.U64 R26, R6, R32.reuse, R5.reuse ;  /* 0x00000020061a7219 */ /* 0x184fe40000001205 */
[-C--:B------:R-:W-:Y:S02]  /*8030*/  SHF.L.U32 R19, R19, R32.reuse, RZ ;  /* 0x0000002013137219 */ /* 0x080fe400000006ff */
[-C--:B------:R-:W-:Y:S01]  /*8040*/  SHF.R.U32.HI R5, RZ, R32.reuse, R5 ;  /* 0x00000020ff057219 */ /* 0x080fe20000011605 */
[----:B------:R-:W-:Y:S01]  /*8050*/  IMAD.MOV.U32 R4, RZ, RZ, R26 ;  /* 0x000000ffff047224 */ /* 0x000fe200078e001a */
[----:B------:R-:W-:Y:S01]  /*8060*/  SHF.L.U32 R32, R21, R32, RZ ;  /* 0x0000002015207219 */ /* 0x000fe200000006ff */
[----:B------:R-:W2:Y:S01]  /*8070*/  LDC R36, c[0x0][0x638] ;  /* 0x00018e00ff247b82 */ /* 0x000ea20000000800 */
[----:B------:R-:W-:-:S07]  /*8080*/  LOP3.LUT R31, RZ, R19, RZ, 0x33, !PT ;  /* 0x00000013ff1f7212 */ /* 0x000fce00078e33ff */
[----:B------:R-:W0:Y:S01]  /*8090*/  LDC R37, c[0x0][0x610] ;  /* 0x00018400ff257b82 */ /* 0x000e220000000800 */
[----:B----4-:R-:W-:Y:S05]  /*80a0*/  @!P1 BRA `(.L_x_173) ;  /* 0x0000000000289947 */ /* 0x010fea0003800000 */
[----:B---3--:R-:W3:Y:S02]  /*80b0*/  LDC R17, c[0x0][0x64c] ;  /* 0x00019300ff117b82 */ /* 0x008ee40000000800 */
        /* <DEDUP_REMOVED lines=9> */
.L_x_173:
[----:B-1----:R-:W-:Y:S01]  /*8150*/  SHF.R.U64 R4, R4, R33, R5 ;  /* 0x0000002104047219 */ /* 0x002fe20000001205 */
[----:B0-----:R-:W-:Y:S01]  /*8160*/  VIADD R19, R28, 0xffffffff ;  /* 0xffffffff1c137836 */ /* 0x001fe20000000000 */
[----:B---3--:R-:W-:Y:S01]  /*8170*/  LOP3.LUT R17, R6, R31, RZ, 0xc0, !PT ;  /* 0x0000001f06117212 */ /* 0x008fe200078ec0ff */
[----:B------:R-:W-:Y:S02]  /*8180*/  IMAD.MOV R25, RZ, RZ, -R25 ;  /* 0x000000ffff197224 */ /* 0x000fe400078e0a19 */
[----:B------:R-:W-:Y:S01]  /*8190*/  IMAD.MOV R5, RZ, RZ, -R4 ;  /* 0x000000ffff057224 */ /* 0x000fe200078e0a04 */
[----:B------:R-:W-:Y:S01]  /*81a0*/  LOP3.LUT R19, R22, R19, RZ, 0xc0, !PT ;  /* 0x0000001316137212 */ /* 0x000fe200078ec0ff */
[----:B------:R-:W-:Y:S02]  /*81b0*/  IMAD R6, R32, R4, R17 ;  /* 0x0000000420067224 */ /* 0x000fe400078e0211 */
[----:B------:R-:W-:Y:S02]  /*81c0*/  @P3 IMAD R29, R27, R25, R30 ;  /* 0x000000191b1d3224 */ /* 0x000fe400078e021e */
[----:B--2---:R-:W-:-:S02]  /*81d0*/  IMAD R4, R5, R36, R26 ;  /* 0x0000002405047224 */ /* 0x004fc400078e021a */
[----:B------:R-:W-:Y:S02]  /*81e0*/  IMAD R6, R6, R37, R29 ;  /* 0x0000002506067224 */ /* 0x000fe400078e021d */
[----:B------:R-:W-:Y:S02]  /*81f0*/  IMAD R19, R4, R28, R19 ;  /* 0x0000001c04137224 */ /* 0x000fe400078e0213 */
[----:B------:R-:W-:Y:S02]  /*8200*/  IMAD.MOV.U32 R17, RZ, RZ, 0x1 ;  /* 0x00000001ff117424 */ /* 0x000fe400078e00ff */
[----:B------:R-:W-:Y:S01]  /*8210*/  IMAD.MOV.U32 R4, RZ, RZ, R24 ;  /* 0x000000ffff047224 */ /* 0x000fe200078e0018 */
[----:B------:R-:W-:Y:S02]  /*8220*/  SEL R5, R19, R6, !P3 ;  /* 0x0000000613057207 */ /* 0x000fe40005800000 */
[----:B------:R-:W-:-:S07]  /*8230*/  SEL R6, R6, R19, !P3 ;  /* 0x0000001306067207 */ /* 0x000fce0005800000 */
.L_x_171:
[----:B------:R-:W-:Y:S02]  /*8240*/  LOP3.LUT P1, RZ, R17, 0xff, RZ, 0xc0, !PT ;  /* 0x000000ff11ff7812 */ /* 0x000fe4000782c0ff */
[----:B------:R-:W-:-:S11]  /*8250*/  LOP3.LUT R150, R150, 0x1, RZ, 0x3c, !PT ;  /* 0x0000000196967812 */ /* 0x000fd600078e3cff */
[----:B------:R-:W-:Y:S05]  /*8260*/  @P1 BRA `(.L_x_174) ;  /* 0xffffff9400481947 */ /* 0x000fea000383ffff */
[----:B------:R-:W-:Y:S05]  /*8270*/  EXIT ;  /* 0x000000000000794d */ /* 0x000fea0003800000 */
.L_x_18:
[----:B------:R-:W-:-:S08]  /*8280*/  ISETP.NE.AND P0, PT, R17, RZ, PT ;  /* 0x000000ff1100720c */ /* 0x000fd00003f05270 */
[----:B--23-5:R-:W0:-:S00]  /*8290*/  USETMAXREG.DEALLOC.CTAPOOL 0x28 ;  /* 0x00000028000079c8 */ /* 0x02ce0000080e0500 */
[----:B------:R-:W-:Y:S05]  /*82a0*/  @P0 EXIT ;  /* 0x000000000000094d */ /* 0x000fea0003800000 */
[----:B0-----:R-:W-:Y:S01]  /*82b0*/  LOP3.LUT P0, RZ, R18, 0xff, RZ, 0xc0, !PT ;  /* 0x000000ff12ff7812 */ /* 0x001fe2000780c0ff */
[----:B------:R-:W-:Y:S02]  /*82c0*/  IMAD.MOV.U32 R12, RZ, RZ, 0x1 ;  /* 0x00000001ff0c7424 */ /* 0x000fe400078e00ff */
[----:B------:R-:W-:-:S10]  /*82d0*/  IMAD.MOV.U32 R13, RZ, RZ, RZ ;  /* 0x000000ffff0d7224 */ /* 0x000fd400078e00ff */
[----:B------:R-:W-:Y:S05]  /*82e0*/  @!P0 BRA `(.L_x_175) ;  /* 0x0000000c00208947 */ /* 0x000fea0003800000 */
[----:B------:R-:W0:Y:S01]  /*82f0*/  S2UR UR8, SR_CgaCtaId ;  /* 0x00000000000879c3 */ /* 0x000e220000008800 */
[----:B------:R-:W-:Y:S01]  /*8300*/  LOP3.LUT P0, RZ, R16, 0x1f, RZ, 0xc0, !PT ;  /* 0x0000001f10ff7812 */ /* 0x000fe2000780c0ff */
[----:B------:R-:W-:Y:S01]  /*8310*/  ULDC UR5, c[0x0][0x658] ;  /* 0x0001960000057ab9 */ /* 0x000fe20000000800 */
[----:B------:R-:W-:Y:S01]  /*8320*/  UMOV UR6, 0xffffffff ;  /* 0xffffffff00067882 */ /* 0x000fe20000000000 */
[----:B------:R-:W-:Y:S01]  /*8330*/  BSSY B0, `(.L_x_175) ;  /* 0x00000c3000007945 */ /* 0x000fe20003800000 */
[C---:B------:R-:W-:Y:S01]  /*8340*/  ISETP.NE.AND P2, PT, R14.reuse, RZ, PT ;  /* 0x000000ff0e00720c */ /* 0x040fe20003f45270 */
[----:B------:R-:W-:Y:S01]  /*8350*/  USHF.L.U32 UR6, UR6, UR5, URZ ;  /* 0x0000000506067299 */ /* 0x000fe2000800063f */
[----:B------:R-:W-:Y:S01]  /*8360*/  ISETP.NE.OR P0, PT, R14, RZ, !P0 ;  /* 0x000000ff0e00720c */ /* 0x000fe20004705670 */
[----:B------:R-:W-:Y:S01]  /*8370*/  IMAD.MOV.U32 R15, RZ, RZ, 0x1 ;  /* 0x00000001ff0f7424 */ /* 0x000fe200078e00ff */
[----:B------:R-:W-:Y:S01]  /*8380*/  LOP3.LUT R14, R7, 0x2, RZ, 0xfc, !PT ;  /* 0x00000002070e7812 */ /* 0x000fe200078efcff */
[----:B------:R-:W-:Y:S01]  /*8390*/  IMAD.MOV.U32 R12, RZ, RZ, 0x1 ;  /* 0x00000001ff0c7424 */ /* 0x000fe200078e00ff */
[----:B------:R-:W-:Y:S01]  /*83a0*/  ULDC UR4, c[0x0][0x600] ;  /* 0x0001800000047ab9 */ /* 0x000fe20000000800 */
[----:B------:R-:W-:Y:S01]  /*83b0*/  IMAD.MOV.U32 R13, RZ, RZ, RZ ;  /* 0x000000ffff0d7224 */ /* 0x000fe200078e00ff */
[----:B------:R-:W-:Y:S01]  /*83c0*/  UMOV UR7, 0x1 ;  /* 0x0000000100077882 */ /* 0x000fe20000000000 */
[----:B------:R-:W-:-:S02]  /*83d0*/  UIADD3 UR21, UR13, 0x1, URZ ;  /* 0x000000010d157890 */ /* 0x000fc4000fffe03f */
[----:B------:R-:W-:Y:S02]  /*83e0*/  UIADD3 UR16, UR4, -0x1, URZ ;  /* 0xffffffff04107890 */ /* 0x000fe4000fffe03f */
[----:B------:R-:W-:Y:S02]  /*83f0*/  USHF.L.U32 UR18, UR7, UR5, URZ ;  /* 0x0000000507127299 */ /* 0x000fe4000800063f */
[----:B------:R-:W-:Y:S01]  /*8400*/  ULOP3.LUT UR17, URZ, UR6, URZ, 0x33, !UPT ;  /* 0x000000063f117292 */ /* 0x000fe2000f8e333f */
[----:B------:R-:W-:Y:S01]  /*8410*/  ULDC.64 UR22, c[0x0][0x198] ;  /* 0x0000660000167ab9 */ /* 0x000fe20000000a00 */
[----:B0-----:R-:W-:-:S10]  /*8420*/  IMAD.U32 R17, RZ, RZ, UR8 ;  /* 0x00000008ff117e24 */ /* 0x001fd4000f8e00ff */
.L_x_187:
[----:B------:R-:W-:-:S03]  /*8430*/  UMOV UR4, 0xffffffff ;  /* 0xffffffff00047882 */ /* 0x000fc60000000000 */
[----:B------:R-:W-:Y:S05]  /*8440*/  BRA.DIV UR4, `(.L_x_176) ;  /* 0x0000001604e07947 */ /* 0x000fea000b800000 */
[----:B------:R-:W-:-:S13]  /*8450*/  ELECT P1, URZ, PT ;  /* 0x00000000003f782f */ /* 0x000fda0003820000 */
.L_x_214:
[----:B------:R-:W0:Y:S01]  /*8460*/  LDC R10, c[0x0][0x28c] ;  /* 0x0000a300ff0a7b82 */ /* 0x000e220000000800 */
[----:B------:R-:W-:Y:S01]  /*8470*/  BSSY B1, `(.L_x_177) ;  /* 0x000003b000017945 */ /* 0x000fe20003800000 */
[----:B0-----:R-:W-:-:S13]  /*8480*/  ISETP.LT.OR P1, PT, R10, 0x1, !P1 ;  /* 0x000000010a00780c */ /* 0x001fda0004f21670 */
[----:B------:R-:W-:Y:S05]  /*8490*/  @P1 BRA `(.L_x_178) ;  /* 0x0000000000e01947 */ /* 0x000fea0003800000 */
[----:B------:R-:W-:Y:S02]  /*84a0*/  IMAD R17, R6, 0x2, R17 ;  /* 0x0000000206117824 */ /* 0x000fe400078e0211 */
[----:B------:R-:W-:Y:S02]  /*84b0*/  IMAD.SHL.U32 R18, R5, 0x80, RZ ;  /* 0x0000008005127824 */ /* 0x000fe400078e00ff */
[----:B------:R-:W-:Y:S02]  /*84c0*/  IMAD.MOV.U32 R20, RZ, RZ, RZ ;  /* 0x000000ffff147224 */ /* 0x000fe400078e00ff */
[----:B------:R-:W-:Y:S02]  /*84d0*/  IMAD.U32 R22, RZ, RZ, UR21 ;  /* 0x00000015ff167e24 */ /* 0x000fe4000f8e00ff */
[----:B------:R-:W-:Y:S02]  /*84e0*/  IMAD.MOV.U32 R5, RZ, RZ, R12 ;  /* 0x000000ffff057224 */ /* 0x000fe400078e000c */
[----:B------:R-:W-:-:S02]  /*84f0*/  IMAD.MOV.U32 R6, RZ, RZ, R13 ;  /* 0x000000ffff067224 */ /* 0x000fc400078e000d */
[----:B------:R-:W-:-:S07]  /*8500*/  IMAD.SHL.U32 R16, R17, 0x20, RZ ;  /* 0x0000002011107824 */ /* 0x000fce00078e00ff */
.L_x_182:
[----:B------:R-:W0:Y:S01]  /*8510*/  S2UR UR4, SR_CgaCtaId ;  /* 0x00000000000479c3 */ /* 0x000e220000008800 */
[----:B------:R-:W-:-:S07]  /*8520*/  MOV R10, 0x400 ;  /* 0x00000400000a7802 */ /* 0x000fce0000000f00 */
[----:B------:R-:W1:Y:S01]  /*8530*/  @!P2 LDC R11, c[0x0][0x500] ;  /* 0x00014000ff0bab82 */ /* 0x000e620000000800 */
[----:B0-----:R-:W-:-:S05]  /*8540*/  IMAD.U32 R17, RZ, RZ, UR4 ;  /* 0x00000004ff117e24 */ /* 0x001fca000f8e00ff */
[----:B------:R-:W-:Y:S02]  /*8550*/  LEA R21, R17, R10, 0x18 ;  /* 0x0000000a11157211 */ /* 0x000fe400078ec0ff */
[----:B------:R-:W-:-:S03]  /*8560*/  SHF.L.U32 R10, R5, 0x1f, RZ ;  /* 0x0000001f050a7819 */ /* 0x000fc600000006ff */
[----:B------:R-:W-:-:S04]  /*8570*/  IMAD R19, R6, 0x8, R21 ;  /* 0x0000000806137824 */ /* 0x000fc800078e0215 */
[----:B------:R-:W0:Y:S02]  /*8580*/  SYNCS.PHASECHK.TRANS64.TRYWAIT P1, [R19+URZ+0x90], R10 ;  /* 0x0000900a130075a7 */ /* 0x000e24000802017f */
[----:B01----:R-:W-:Y:S05]  /*8590*/  @!P1 BRA `(.L_x_179) ;  /* 0x0000001400ac9947 */ /* 0x003fea0003800000 */
.L_x_215:
[----:B0-----:R-:W-:Y:S01]  /*85a0*/  PRMT R10, R14, 0x9910, RZ ;  /* 0x000099100e0a7816 */ /* 0x001fe200000000ff */
[----:B------:R0:W-:Y:S03]  /*85b0*/  @!P2 SYNCS.ARRIVE.TRANS64 RZ, [R19+URZ], R11 ;  /* 0x0000000b13ffa9a7 */ /* 0x0001e6000800003f */
[----:B------:R-:W-:-:S13]  /*85c0*/  ISETP.NE.AND P1, PT, R10, 0x2, PT ;  /* 0x000000020a00780c */ /* 0x000fda0003f25270 */
[----:B0-----:R-:W-:Y:S05]  /*85d0*/  @P1 BRA `(.L_x_180) ;  /* 0x0000000000041947 */ /* 0x001fea0003800000 */
[----:B------:R-:W-:Y:S01]  /*85e0*/  BPT.TRAP 0x1 ;  /* 0x000000040000795c */ /* 0x000fe20000300000 */
.L_x_180:
[----:B------:R-:W-:Y:S05]  /*85f0*/  @P0 BRA `(.L_x_181) ;  /* 0x0000000000040947 */ /* 0x000fea0003800000 */
[----:B------:R-:W-:Y:S01]  /*8600*/  BPT.TRAP 0x1 ;  /* 0x000000040000795c */ /* 0x000fe20000300000 */
.L_x_181:
[----:B------:R-:W-:Y:S01]  /*8610*/  IMAD R10, R6, 0x2, R17 ;  /* 0x00000002060a7824 */ /* 0x000fe200078e0211 */
[----:B------:R-:W-:Y:S01]  /*8620*/  R2UR UR9, R19 ;  /* 0x00000000130972ca */ /* 0x000fe200000e0000 */
[----:B------:R-:W-:Y:S01]  /*8630*/  VIADD R22, R22, 0xffffffff ;  /* 0xffffffff16167836 */ /* 0x000fe20000000000 */
[----:B------:R-:W-:Y:S01]  /*8640*/  UIADD3 UR4, UP0, UR22, 0xf0, URZ ;  /* 0x000000f016047890 */ /* 0x000fe2000ff1e03f */
[--C-:B------:R-:W-:Y:S01]  /*8650*/  IMAD.U32 R10, R10, 0x800, R21.reuse ;  /* 0x000008000a0a7824 */ /* 0x100fe200078e0015 */
[----:B------:R-:W-:Y:S01]  /*8660*/  R2UR UR11, R16 ;  /* 0x00000000100b72ca */ /* 0x000fe200000e0000 */
[----:B------:R-:W-:Y:S01]  /*8670*/  IMAD R21, R6, 0x2000, R21 ;  /* 0x0000200006157824 */ /* 0x000fe200078e0215 */
[----:B------:R-:W-:Y:S01]  /*8680*/  R2UR UR10, R20 ;  /* 0x00000000140a72ca */ /* 0x000fe200000e0000 */
[----:B------:R-:W-:Y:S01]  /*8690*/  UIADD3 UR24, UP1, UR22, 0x1f0, URZ ;  /* 0x000001f016187890 */ /* 0x000fe2000ff3e03f */
[----:B------:R-:W-:Y:S01]  /*86a0*/  R2UR UR5, R10 ;  /* 0x000000000a0572ca */ /* 0x000fe200000e0000 */
[----:B------:R-:W-:Y:S01]  /*86b0*/  VIADD R6, R6, 0x1 ;  /* 0x0000000106067836 */ /* 0x000fe20000000000 */
[----:B------:R-:W-:Y:S01]  /*86c0*/  R2UR UR8, R21 ;  /* 0x00000000150872ca */ /* 0x000fe200000e0000 */
[----:B------:R-:W-:Y:S01]  /*86d0*/  UIADD3.X UR25, URZ, UR23, URZ, UP1, !UPT ;  /* 0x000000173f197290 */ /* 0x000fe20008ffe43f */
[----:B------:R-:W-:Y:S01]  /*86e0*/  R2UR UR12, R4 ;  /* 0x00000000040c72ca */ /* 0x000fe200000e0000 */
[----:B------:R-:W-:Y:S01]  /*86f0*/  UMOV UR20, 0x30000 ;  /* 0x0003000000147882 */ /* 0x000fe20000000000 */
[----:B------:R-:W-:Y:S01]  /*8700*/  R2UR UR19, R18 ;  /* 0x00000000121372ca */ /* 0x000fe200000e0000 */
[----:B------:R-:W-:Y:S01]  /*8710*/  UMOV UR6, 0x0 ;  /* 0x0000000000067882 */ /* 0x000fe20000000000 */
[----:B------:R-:W-:Y:S01]  /*8720*/  ISETP.GT.AND P4, PT, R22, 0x1, PT ;  /* 0x000000011600780c */ /* 0x000fe20003f84270 */
[----:B------:R-:W-:Y:S01]  /*8730*/  UMOV UR7, 0x10000000 ;  /* 0x1000000000077882 */ /* 0x000fe20000000000 */
[----:B------:R-:W-:Y:S01]  /*8740*/  ISETP.NE.AND P1, PT, R6, 0x12, PT ;  /* 0x000000120600780c */ /* 0x000fe20003f25270 */
[----:B------:R-:W-:-:S02]  /*8750*/  VIADD R20, R20, 0x40 ;  /* 0x0000004014147836 */ /* 0x000fc40000000000 */
[----:B------:R-:W-:Y:S01]  /*8760*/  UIADD3 UR14, UR5, 0x200, URZ ;  /* 0x00000200050e7890 */ /* 0x000fe2000fffe03f */
[----:B------:R-:W-:Y:S01]  /*8770*/  SEL R10, RZ, 0x1, P1 ;  /* 0x00000001ff0a7807 */ /* 0x000fe20000800000 */
[----:B------:R-:W-:Y:S01]  /*8780*/  UIADD3.X UR5, URZ, UR23, URZ, UP0, !UPT ;  /* 0x000000173f057290 */ /* 0x000fe200087fe43f */
[----:B------:R-:W-:Y:S01]  /*8790*/  SEL R6, R6, RZ, P1 ;  /* 0x000000ff06067207 */ /* 0x000fe20000800000 */
[----:B------:R-:W-:Y:S01]  /*87a0*/  UIADD3 UR15, UR8, 0x12200, URZ ;  /* 0x00012200080f7890 */ /* 0x000fe2000fffe03f */
[----:B------:R-:W-:Y:S02]  /*87b0*/  LOP3.LUT R5, R5, R10, RZ, 0x3c, !PT ;  /* 0x0000000a05057212 */ /* 0x000fe400078e3cff */
[----:B------:R-:W-:-:S04]  /*87c0*/  UMOV UR8, UR14 ;  /* 0x0000000e00087c82 */ /* 0x000fc80008000000 */
[----:B------:R0:W-:Y:S02]  /*87d0*/  UTMALDG.3D.MULTICAST [UR8], [UR4], UR20, desc[UR6] ;  /* 0x00000608040073b4 */ /* 0x0001e40008011814 */
[----:B0-----:R-:W-:Y:S01]  /*87e0*/  UMOV UR8, UR15 ;  /* 0x0000000f00087c82 */ /* 0x001fe20008000000 */
[----:B------:R-:W-:Y:S02]  /*87f0*/  UMOV UR11, UR19 ;  /* 0x00000013000b7c82 */ /* 0x000fe40008000000 */
[----:B------:R0:W-:Y:S02]  /*8800*/  UTMALDG.3D [UR8], [UR24], desc[UR6] ;  /* 0x00000608180075b4 */ /* 0x0001e40008011000 */
[----:B0-----:R-:W-:Y:S05]  /*8810*/  @P4 BRA `(.L_x_182) ;  /* 0xfffffffc003c4947 */ /* 0x001fea000383ffff */
.L_x_178:
[----:B------:R-:W-:Y:S05]  /*8820*/  BSYNC B1 ;  /* 0x0000000000017941 */ /* 0x000fea0003800000 */
.L_x_177:
[----:B------:R-:W-:Y:S01]  /*8830*/  LOP3.LUT P5, RZ, R15, 0xff, RZ, 0xc0, !PT ;  /* 0x000000ff0fff7812 */ /* 0x000fe200078ac0ff */
[----:B------:R-:W-:Y:S01]  /*8840*/  VIADD R6, R13, UR13 ;  /* 0x0000000d0d067c36 */ /* 0x000fe20008000000 */
[----:B------:R-:W-:Y:S01]  /*8850*/  ULDC.64 UR4, c[0x0][0x650] ;  /* 0x0001940000047ab9 */ /* 0x000fe20000000a00 */
[----:B------:R-:W-:Y:S01]  /*8860*/  IMAD.U32 R11, RZ, RZ, UR13 ;  /* 0x0000000dff0b7e24 */ /* 0x000fe2000f8e00ff */
[----:B------:R-:W-:Y:S01]  /*8870*/  UISETP.GE.U32.AND UP0, UPT, UR13, 0x12, UPT ;  /* 0x000000120d00788c */ /* 0x000fe2000bf06070 */
[----:B------:R-:W-:Y:S01]  /*8880*/  BSSY B1, `(.L_x_183) ;  /* 0x000006b000017945 */ /* 0x000fe20003800000 */
[----:B------:R-:W-:Y:S02]  /*8890*/  ISETP.GT.U32.AND P1, PT, R6, 0x11, PT ;  /* 0x000000110600780c */ /* 0x000fe40003f24070 */
[----:B------:R-:W-:Y:S02]  /*88a0*/  PRMT R15, RZ, 0x7610, R15 ;  /* 0x00007610ff0f7816 */ /* 0x000fe4000000000f */
[----:B------:R-:W-:-:S02]  /*88b0*/  ISETP.LT.U32.AND P1, PT, R11, 0x12, P1 ;  /* 0x000000120b00780c */ /* 0x000fc40000f21070 */
[----:B------:R-:W-:Y:S01]  /*88c0*/  PLOP3.LUT P4, PT, PT, PT, UP0, 0x80, 0x0 ;  /* 0x000000000000781c */ /* 0x000fe20003f8f008 */
[----:B------:R-:W0:Y:S01]  /*88d0*/  @P5 S2R R17, SR_CgaCtaId ;  /* 0x0000000000115919 */ /* 0x000e220000008800 */
[----:B------:R-:W-:-:S04]  /*88e0*/  @P5 MOV R4, 0x400 ;  /* 0x0000040000045802 */ /* 0x000fc80000000f00 */
[----:B0-----:R-:W-:Y:S01]  /*88f0*/  @P5 LEA R10, R17, R4, 0x18 ;  /* 0x00000004110a5211 */ /* 0x001fe200078ec0ff */
[----:B------:R-:W-:-:S03]  /*8900*/  IMAD.WIDE.U32 R4, R6, 0x38e38e39, RZ ;  /* 0x38e38e3906047825 */ /* 0x000fc600078e00ff */
[----:B------:R0:W-:Y:S01]  /*8910*/  @P5 SYNCS.ARRIVE.TRANS64.A1T0 RZ, [R10+URZ+0x158], RZ ;  /* 0x000158ff0aff59a7 */ /* 0x0001e2000810003f */
[----:B------:R-:W-:Y:S01]  /*8920*/  IADD3 R2, P5, R2, R8, RZ ;  /* 0x0000000802027210 */ /* 0x000fe20007fbe0ff */
[----:B------:R-:W-:Y:S01]  /*8930*/  IMAD.MOV.U32 R4, RZ, RZ, -0x1 ;  /* 0xffffffffff047424 */ /* 0x000fe200078e00ff */
[----:B------:R-:W-:Y:S02]  /*8940*/  SHF.R.U32.HI R11, RZ, 0x2, R5 ;  /* 0x00000002ff0b7819 */ /* 0x000fe40000011605 */
[----:B------:R-:W-:Y:S01]  /*8950*/  SEL R5, RZ, 0x1, !P1 ;  /* 0x00000001ff057807 */ /* 0x000fe20004800000 */
[----:B------:R-:W-:Y:S01]  /*8960*/  IMAD.X R3, R3, 0x1, R0, P5 ;  /* 0x0000000103037824 */ /* 0x000fe200028e0600 */
[----:B------:R-:W-:Y:S01]  /*8970*/  ISETP.GE.U32.AND P1, PT, R2, UR4, PT ;  /* 0x0000000402007c0c */ /* 0x000fe2000bf26070 */
[----:B------:R-:W-:Y:S01]  /*8980*/  IMAD R13, R11, -0x12, R6 ;  /* 0xffffffee0b0d7824 */ /* 0x000fe200078e0206 */
[----:B------:R-:W-:Y:S01]  /*8990*/  LOP3.LUT R12, R12, R5, RZ, 0x3c, !PT ;  /* 0x000000050c0c7212 */ /* 0x000fe200078e3cff */
[----:B------:R-:W-:Y:S01]  /*89a0*/  IMAD.MOV.U32 R6, RZ, RZ, -0x1 ;  /* 0xffffffffff067424 */ /* 0x000fe200078e00ff */
[----:B------:R-:W-:Y:S01]  /*89b0*/  ISETP.GE.U32.AND.EX P1, PT, R3, UR5, PT, P1 ;  /* 0x0000000503007c0c */ /* 0x000fe2000bf26110 */
[----:B------:R-:W-:Y:S01]  /*89c0*/  IMAD.MOV.U32 R5, RZ, RZ, -0x1 ;  /* 0xffffffffff057424 */ /* 0x000fe200078e00ff */
[----:B------:R-:W-:-:S02]  /*89d0*/  @P4 LOP3.LUT R12, R12, 0x1, R11, 0x78, !PT ;  /* 0x000000010c0c4812 */ /* 0x000fc400078e780b */
[----:B0-----:R-:W-:-:S09]  /*89e0*/  PRMT R10, RZ, 0x7610, R10 ;  /* 0x00007610ff0a7816 */ /* 0x001fd2000000000a */
[----:B------:R-:W-:Y:S05]  /*89f0*/  @P1 BRA `(.L_x_184) ;  /* 0x00000004004c1947 */ /* 0x000fea0003800000 */
[----:B------:R-:W0:Y:S01]  /*8a00*/  S2R R18, SR_CTAID.X ;  /* 0x0000000000127919 */ /* 0x000e220000002500 */
[----:B------:R-:W-:Y:S01]  /*8a10*/  ULDC.64 UR4, c[0x0][0x628] ;  /* 0x00018a0000047ab9 */ /* 0x000fe20000000a00 */
[----:B------:R-:W1:Y:S01]  /*8a20*/  LDC R19, c[0x0][0x144] ;  /* 0x00005100ff137b82 */ /* 0x000e620000000800 */
[----:B------:R-:W-:Y:S01]  /*8a30*/  ISETP.NE.U32.AND P1, PT, RZ, UR4, PT ;  /* 0x00000004ff007c0c */ /* 0x000fe2000bf25070 */
[----:B------:R-:W2:Y:S01]  /*8a40*/  S2R R6, SR_CTAID.Y ;  /* 0x0000000000067919 */ /* 0x000ea20000002600 */
[----:B------:R-:W-:Y:S01]  /*8a50*/  ULDC UR7, c[0x0][0x630] ;  /* 0x00018c0000077ab9 */ /* 0x000fe20000000800 */
[----:B------:R-:W-:Y:S01]  /*8a60*/  ULDC UR8, c[0x0][0x150] ;  /* 0x0000540000087ab9 */ /* 0x000fe20000000800 */
[----:B------:R-:W-:Y:S01]  /*8a70*/  ISETP.NE.AND.EX P1, PT, RZ, UR5, PT, P1 ;  /* 0x00000005ff007c0c */ /* 0x000fe2000bf25310 */
[----:B------:R-:W-:Y:S02]  /*8a80*/  IMAD.MOV.U32 R4, RZ, RZ, R2 ;  /* 0x000000ffff047224 */ /* 0x000fe400078e0002 */
[----:B------:R-:W-:Y:S01]  /*8a90*/  IMAD.MOV.U32 R5, RZ, RZ, R3 ;  /* 0x000000ffff057224 */ /* 0x000fe200078e0003 */
[----:B0-----:R-:W-:-:S09]  /*8aa0*/  I2FP.F32.U32 R20, R18 ;  /* 0x0000001200147245 */ /* 0x001fd20000201000 */
[----:B------:R-:W-:Y:S05]  /*8ab0*/  @!P1 BRA `(.L_x_185) ;  /* 0x0000000000289947 */ /* 0x000fea0003800000 */
[----:B------:R-:W-:Y:S02]  /*8ac0*/  ULDC UR6, c[0x0][0x634] ;  /* 0x00018d0000067ab9 */ /* 0x000fe40000000800 */
[----:B------:R-:W-:-:S05]  /*8ad0*/  IADD3 R5, P1, R2, UR6, RZ ;  /* 0x0000000602057c10 */ /* 0x000fca000ff3e0ff */
[----:B------:R-:W-:-:S04]  /*8ae0*/  IMAD.X R21, RZ, RZ, R3, P1 ;  /* 0x000000ffff157224 */ /* 0x000fc800008e0603 */
[----:B------:R-:W-:-:S04]  /*8af0*/  IMAD.WIDE.U32 R10, R21, UR4, RZ ;  /* 0x00000004150a7c25 */ /* 0x000fc8000f8e00ff */
[----:B------:R-:W-:-:S04]  /*8b00*/  IMAD.WIDE.U32 R10, P1, R5, UR5, R10 ;  /* 0x00000005050a7c25 */ /* 0x000fc8000f82000a */
[----:B------:R-:W-:-:S04]  /*8b10*/  IMAD.WIDE.U32 R4, R5, UR4, RZ ;  /* 0x0000000405047c25 */ /* 0x000fc8000f8e00ff */
[----:B------:R-:W-:Y:S01]  /*8b20*/  IMAD.MOV.U32 R4, RZ, RZ, R11 ;  /* 0x000000ffff047224 */ /* 0x000fe200078e000b */
[----:B------:R-:W-:Y:S01]  /*8b30*/  IADD3 RZ, P4, R5, R10, RZ ;  /* 0x0000000a05ff7210 */ /* 0x000fe20007f9e0ff */
[----:B------:R-:W-:-:S04]  /*8b40*/  IMAD.X R5, RZ, RZ, RZ, P1 ;  /* 0x000000ffff057224 */ /* 0x000fc800008e06ff */
[----:B------:R-:W-:-:S08]  /*8b50*/  IMAD.WIDE.U32.X R4, R21, UR5, R4, P4 ;  /* 0x0000000515047c25 */ /* 0x000fd0000a0e0404 */
.L_x_185:
[----:B------:R-:W-:Y:S01]  /*8b60*/  FMUL R20, R20, UR8 ;  /* 0x0000000814147c20 */ /* 0x000fe20008400000 */
[--C-:B------:R-:W-:Y:S01]  /*8b70*/  SHF.R.U64 R16, R4, UR7, R5.reuse ;  /* 0x0000000704107c19 */ /* 0x100fe20008001205 */
[----:B------:R-:W-:Y:S01]  /*8b80*/  ULDC.64 UR4, c[0x0][0x620] ;  /* 0x0001880000047ab9 */ /* 0x000fe20000000a00 */
[----:B------:R-:W-:Y:S01]  /*8b90*/  SHF.R.U32.HI R4, RZ, UR7, R5 ;  /* 0x00000007ff047c19 */ /* 0x000fe20008011605 */
[----:B------:R-:W-:Y:S01]  /*8ba0*/  ULDC.64 UR6, c[0x0][0x640] ;  /* 0x0001900000067ab9 */ /* 0x000fe20000000a00 */
[----:B------:R-:W-:Y:S01]  /*8bb0*/  IADD3 R5, P1, RZ, -R16, RZ ;  /* 0x80000010ff057210 */ /* 0x000fe20007f3e0ff */
[----:B------:R-:W0:Y:S01]  /*8bc0*/  F2I.U32.TRUNC.NTZ R20, R20 ;  /* 0x0000001400147305 */ /* 0x000e22000020f000 */
[----:B------:R-:W3:Y:S03]  /*8bd0*/  LDC R21, c[0x0][0x148] ;  /* 0x00005200ff157b82 */ /* 0x000ee60000000800 */
[----:B------:R-:W-:Y:S01]  /*8be0*/  IMAD.X R4, RZ, RZ, ~R4, P1 ;  /* 0x000000ffff047224 */ /* 0x000fe200008e0e04 */
[----:B------:R-:W-:-:S03]  /*8bf0*/  ISETP.NE.U32.AND P1, PT, RZ, UR6, PT ;  /* 0x00000006ff007c0c */ /* 0x000fc6000bf25070 */
[----:B------:R-:W-:Y:S01]  /*8c00*/  IMAD R4, R4, UR4, RZ ;  /* 0x0000000404047c24 */ /* 0x000fe2000f8e02ff */
[----:B------:R-:W-:-:S03]  /*8c10*/  ISETP.NE.AND.EX P1, PT, RZ, UR7, PT, P1 ;  /* 0x00000007ff007c0c */ /* 0x000fc6000bf25310 */
[C---:B------:R-:W-:Y:S01]  /*8c20*/  IMAD R11, R5.reuse, UR5, R4 ;  /* 0x00000005050b7c24 */ /* 0x040fe2000f8e0204 */
[----:B------:R-:W-:Y:S01]  /*8c30*/  ULDC UR5, c[0x0][0x154] ;  /* 0x0000550000057ab9 */ /* 0x000fe20000000800 */
[----:B------:R-:W-:Y:S01]  /*8c40*/  IMAD.WIDE.U32 R4, R5, UR4, R2 ;  /* 0x0000000405047c25 */ /* 0x000fe2000f8e0002 */
[----:B------:R-:W-:-:S03]  /*8c50*/  ULDC UR4, c[0x0][0x618] ;  /* 0x0001860000047ab9 */ /* 0x000fc60000000800 */
[----:B0-----:R-:W-:Y:S02]  /*8c60*/  IMAD.MOV R10, RZ, RZ, -R20 ;  /* 0x000000ffff0a7224 */ /* 0x001fe400078e0a14 */
[----:B------:R-:W-:Y:S02]  /*8c70*/  IMAD.IADD R5, R5, 0x1, R11 ;  /* 0x0000000105057824 */ /* 0x000fe400078e020b */
[----:B-1----:R-:W-:Y:S01]  /*8c80*/  IMAD R18, R19, R10, R18 ;  /* 0x0000000a13127224 */ /* 0x002fe200078e0212 */
[----:B--2---:R-:W-:Y:S02]  /*8c90*/  I2FP.F32.U32 R10, R6 ;  /* 0x00000006000a7245 */ /* 0x004fe40000201000 */
[--C-:B------:R-:W-:Y:S02]  /*8ca0*/  SHF.R.U64 R19, R4, UR4, R5.reuse ;  /* 0x0000000404137c19 */ /* 0x100fe40008001205 */
[----:B------:R-:W-:Y:S01]  /*8cb0*/  SHF.R.U32.HI R4, RZ, UR4, R5 ;  /* 0x00000004ff047c19 */ /* 0x000fe20008011605 */
[----:B------:R-:W-:Y:S01]  /*8cc0*/  FMUL R10, R10, UR5 ;  /* 0x000000050a0a7c20 */ /* 0x000fe20008400000 */
[----:B------:R-:W-:-:S02]  /*8cd0*/  ULDC UR4, c[0x0][0x608] ;  /* 0x0001820000047ab9 */ /* 0x000fc40000000800 */
[--C-:B------:R-:W-:Y:S01]  /*8ce0*/  SHF.R.U64 R22, R19, UR4, R4.reuse ;  /* 0x0000000413167c19 */ /* 0x100fe20008001204 */
[----:B------:R0:W1:Y:S01]  /*8cf0*/  F2I.U32.TRUNC.NTZ R24, R10 ;  /* 0x0000000a00187305 */ /* 0x000062000020f000 */
[----:B------:R-:W-:Y:S01]  /*8d00*/  SHF.R.U32.HI R5, RZ, UR4, R4 ;  /* 0x00000004ff057c19 */ /* 0x000fe20008011604 */
[----:B------:R-:W-:-:S03]  /*8d10*/  ULDC UR4, c[0x0][0x658] ;  /* 0x0001960000047ab9 */ /* 0x000fc60000000800 */
[--C-:B------:R-:W-:Y:S02]  /*8d20*/  SHF.R.U64 R20, R22, UR4, R5.reuse ;  /* 0x0000000416147c19 */ /* 0x100fe40008001205 */
[----:B------:R-:W-:-:S03]  /*8d30*/  SHF.R.U32.HI R23, RZ, UR4, R5 ;  /* 0x00000004ff177c19 */ /* 0x000fc60008011605 */
[----:B------:R-:W-:Y:S02]  /*8d40*/  IMAD.MOV.U32 R4, RZ, RZ, R20 ;  /* 0x000000ffff047224 */ /* 0x000fe400078e0014 */
[----:B------:R-:W-:Y:S01]  /*8d50*/  IMAD.MOV.U32 R5, RZ, RZ, R23 ;  /* 0x000000ffff057224 */ /* 0x000fe200078e0017 */
[----:B0-----:R-:W-:Y:S06]  /*8d60*/  @!P1 BRA `(.L_x_186) ;  /* 0x0000000000289947 */ /* 0x001fec0003800000 */
        /* <DEDUP_REMOVED lines=10> */
.L_x_186:
[----:B------:R-:W-:Y:S01]  /*8e10*/  ULDC UR4, c[0x0][0x648] ;  /* 0x0001920000047ab9 */ /* 0x000fe20000000800 */
[----:B------:R-:W-:Y:S01]  /*8e20*/  LOP3.LUT R22, R22, UR17, RZ, 0xc0, !PT ;  /* 0x0000001116167c12 */ /* 0x000fe2000f8ec0ff */
[----:B-1----:R-:W-:Y:S01]  /*8e30*/  IMAD.MOV R24, RZ, RZ, -R24 ;  /* 0x000000ffff187224 */ /* 0x002fe200078e0a18 */
[----:B------:R-:W-:Y:S01]  /*8e40*/  SHF.R.U64 R5, R4, UR4, R5 ;  /* 0x0000000404057c19 */ /* 0x000fe20008001205 */
[----:B------:R-:W-:Y:S01]  /*8e50*/  ULDC UR4, c[0x0][0x638] ;  /* 0x00018e0000047ab9 */ /* 0x000fe20000000800 */
[----:B------:R-:W-:Y:S01]  /*8e60*/  LOP3.LUT R19, R19, UR16, RZ, 0xc0, !PT ;  /* 0x0000001013137c12 */ /* 0x000fe2000f8ec0ff */
[----:B---3--:R-:W-:Y:S01]  /*8e70*/  @P3 IMAD R18, R21, R24, R6 ;  /* 0x0000001815123224 */ /* 0x008fe200078e0206 */
[----:B------:R-:W-:Y:S01]  /*8e80*/  ULDC UR5, c[0x0][0x610] ;  /* 0x0001840000057ab9 */ /* 0x000fe20000000800 */
[----:B------:R-:W-:Y:S02]  /*8e90*/  IMAD.MOV R11, RZ, RZ, -R5 ;  /* 0x000000ffff0b7224 */ /* 0x000fe400078e0a05 */
[----:B------:R-:W-:-:S02]  /*8ea0*/  IMAD R5, R5, UR18, R22 ;  /* 0x0000001205057c24 */ /* 0x000fc4000f8e0216 */
[----:B------:R-:W-:Y:S01]  /*8eb0*/  IMAD R20, R11, UR4, R20 ;  /* 0x000000040b147c24 */ /* 0x000fe2000f8e0214 */
[----:B------:R-:W-:Y:S01]  /*8ec0*/  ULDC UR4, c[0x0][0x600] ;  /* 0x0001800000047ab9 */ /* 0x000fe20000000800 */
[----:B------:R-:W-:Y:S02]  /*8ed0*/  IMAD R18, R5, UR5, R18 ;  /* 0x0000000505127c24 */ /* 0x000fe4000f8e0212 */
[----:B------:R-:W-:Y:S02]  /*8ee0*/  IMAD R11, R20, UR4, R19 ;  /* 0x00000004140b7c24 */ /* 0x000fe4000f8e0213 */
[----:B------:R-:W-:Y:S02]  /*8ef0*/  IMAD.MOV.U32 R10, RZ, RZ, 0x1 ;  /* 0x00000001ff0a7424 */ /* 0x000fe400078e00ff */
[----:B------:R-:W-:Y:S01]  /*8f00*/  IMAD.MOV.U32 R4, RZ, RZ, R16 ;  /* 0x000000ffff047224 */ /* 0x000fe200078e0010 */
[----:B------:R-:W-:Y:S02]  /*8f10*/  SEL R5, R11, R18, !P3 ;  /* 0x000000120b057207 */ /* 0x000fe40005800000 */
[----:B------:R-:W-:-:S07]  /*8f20*/  SEL R6, R18, R11, !P3 ;  /* 0x0000000b12067207 */ /* 0x000fce0005800000 */
.L_x_184:
[----:B------:R-:W-:Y:S05]  /*8f30*/  BSYNC B1 ;  /* 0x0000000000017941 */ /* 0x000fea0003800000 */
.L_x_183:
[----:B------:R-:W-:-:S13]  /*8f40*/  LOP3.LUT P1, RZ, R10, 0xff, RZ, 0xc0, !PT ;  /* 0x000000ff0aff7812 */ /* 0x000fda000782c0ff */
[----:B------:R-:W-:Y:S05]  /*8f50*/  @P1 BRA `(.L_x_187) ;  /* 0xfffffff400341947 */ /* 0x000fea000383ffff */
[----:B------:R-:W-:Y:S05]  /*8f60*/  BSYNC B0 ;  /* 0x0000000000007941 */ /* 0x000fea0003800000 */
.L_x_175:
[----:B------:R-:W-:-:S03]  /*8f70*/  UMOV UR4, 0xffffffff ;  /* 0xffffffff00047882 */ /* 0x000fc60000000000 */
[----:B------:R-:W-:Y:S05]  /*8f80*/  BRA.DIV UR4, `(.L_x_188) ;  /* 0x0000000e04447947 */ /* 0x000fea000b800000 */
[----:B------:R-:W-:-:S13]  /*8f90*/  ELECT P0, URZ, PT ;  /* 0x00000000003f782f */ /* 0x000fda0003800000 */
.L_x_218:
[----:B------:R-:W-:Y:S04]  /*8fa0*/  BSSY B0, `(.L_x_189) ;  /* 0x00000a9000007945 */ /* 0x000fe80003800000 */
[----:B------:R-:W-:Y:S05]  /*8fb0*/  @!P0 BRA `(.L_x_190) ;  /* 0x00000008009c8947 */ /* 0x000fea0003800000 */
[----:B------:R-:W-:-:S04]  /*8fc0*/  LOP3.LUT R7, R7, 0x2, RZ, 0xfc, !PT ;  /* 0x0000000207077812 */ /* 0x000fc800078efcff */
[----:B------:R-:W-:-:S13]  /*8fd0*/  ISETP.NE.AND P0, PT, R7, 0x3, PT ;  /* 0x000000030700780c */ /* 0x000fda0003f05270 */
[----:B------:R-:W-:Y:S05]  /*8fe0*/  @!P0 BRA `(.L_x_191) ;  /* 0x0000000000048947 */ /* 0x000fea0003800000 */
[----:B------:R-:W-:Y:S01]  /*8ff0*/  BPT.TRAP 0x1 ;  /* 0x000000040000795c */ /* 0x000fe20000300000 */
.L_x_191:
[----:B------:R-:W0:Y:S01]  /*9000*/  S2R R3, SR_CgaCtaId ;  /* 0x0000000000037919 */ /* 0x000e220000008800 */
[----:B------:R-:W-:Y:S02]  /*9010*/  MOV R0, 0x400 ;  /* 0x0000040000007802 */ /* 0x000fe40000000f00 */
[----:B------:R-:W-:Y:S02]  /*9020*/  SHF.L.U32 R2, R12, 0x1f, RZ ;  /* 0x0000001f0c027819 */ /* 0x000fe400000006ff */
[----:B0-----:R-:W-:-:S05]  /*9030*/  LEA R0, R3, R0, 0x18 ;  /* 0x0000000003007211 */ /* 0x001fca00078ec0ff */
[----:B------:R-:W-:-:S04]  /*9040*/  VIADD R0, R0, 0x90 ;  /* 0x0000009000007836 */ /* 0x000fc80000000000 */
[C---:B------:R-:W-:Y:S02]  /*9050*/  IMAD R5, R13.reuse, 0x8, R0 ;  /* 0x000000080d057824 */ /* 0x040fe400078e0200 */
[----:B------:R-:W-:Y:S02]  /*9060*/  VIADD R13, R13, 0x1 ;  /* 0x000000010d0d7836 */ /* 0x000fe40000000000 */
[----:B------:R-:W0:Y:S03]  /*9070*/  SYNCS.PHASECHK.TRANS64.TRYWAIT P0, [R5+URZ], R2 ;  /* 0x00000002050075a7 */ /* 0x000e26000800017f */
[----:B------:R-:W-:-:S04]  /*9080*/  ISETP.NE.AND P1, PT, R13, 0x12, PT ;  /* 0x000000120d00780c */ /* 0x000fc80003f25270 */
[----:B------:R-:W-:Y:S02]  /*9090*/  SEL R3, RZ, 0x1, P1 ;  /* 0x00000001ff037807 */ /* 0x000fe40000800000 */
[----:B------:R-:W-:Y:S02]  /*90a0*/  SEL R13, R13, RZ, P1 ;  /* 0x000000ff0d0d7207 */ /* 0x000fe40000800000 */
[----:B------:R-:W-:-:S03]  /*90b0*/  LOP3.LUT R12, R12, R3, RZ, 0x3c, !PT ;  /* 0x000000030c0c7212 */ /* 0x000fc600078e3cff */
[----:B------:R-:W-:Y:S01]  /*90c0*/  IMAD R7, R13, 0x8, R0 ;  /* 0x000000080d077824 */ /* 0x000fe200078e0200 */
[----:B------:R-:W-:Y:S01]  /*90d0*/  SHF.L.U32 R4, R12, 0x1f, RZ ;  /* 0x0000001f0c047819 */ /* 0x000fe200000006ff */
[----:B0-----:R-:W-:Y:S06]  /*90e0*/  @!P0 BRA `(.L_x_192) ;  /* 0x0000000c00108947 */ /* 0x001fec0003800000 */
.L_x_219:
[----:B------:R-:W1:Y:S01]  /*90f0*/  SYNCS.PHASECHK.TRANS64.TRYWAIT P0, [R7+URZ], R4 ;  /* 0x00000004070075a7 */ /* 0x000e62000800017f */
[----:B0-----:R-:W-:-:S05]  /*9100*/  VIADD R2, R13, 0x1 ;  /* 0x000000010d027836 */ /* 0x001fca0000000000 */
[----:B------:R-:W-:-:S04]  /*9110*/  ISETP.NE.AND P1, PT, R2, 0x12, PT ;  /* 0x000000120200780c */ /* 0x000fc80003f25270 */
[----:B------:R-:W-:Y:S02]  /*9120*/  SEL R3, RZ, 0x1, P1 ;  /* 0x00000001ff037807 */ /* 0x000fe40000800000 */
[----:B------:R-:W-:Y:S02]  /*9130*/  SEL R9, R2, RZ, P1 ;  /* 0x000000ff02097207 */ /* 0x000fe40000800000 */
[----:B------:R-:W-:-:S03]  /*9140*/  LOP3.LUT R12, R12, R3, RZ, 0x3c, !PT ;  /* 0x000000030c0c7212 */ /* 0x000fc600078e3cff */
[----:B------:R-:W-:Y:S01]  /*9150*/  IMAD R6, R9, 0x8, R0 ;  /* 0x0000000809067824 */ /* 0x000fe200078e0200 */
[----:B------:R-:W-:Y:S01]  /*9160*/  SHF.L.U32 R5, R12, 0x1f, RZ ;  /* 0x0000001f0c057819 */ /* 0x000fe200000006ff */
[----:B-1----:R-:W-:Y:S06]  /*9170*/  @!P0 BRA `(.L_x_193) ;  /* 0x0000000c00008947 */ /* 0x002fec0003800000 */
.L_x_220:
[----:B------:R-:W1:Y:S01]  /*9180*/  SYNCS.PHASECHK.TRANS64.TRYWAIT P0, [R6+URZ], R5 ;  /* 0x00000005060075a7 */ /* 0x000e62000800017f */
[----:B------:R-:W-:-:S05]  /*9190*/  VIADD R2, R9, 0x1 ;  /* 0x0000000109027836 */ /* 0x000fca0000000000 */
[----:B------:R-:W-:-:S04]  /*91a0*/  ISETP.NE.AND P1, PT, R2, 0x12, PT ;  /* 0x000000120200780c */ /* 0x000fc80003f25270 */
[----:B------:R-:W-:Y:S02]  /*91b0*/  SEL R3, RZ, 0x1, P1 ;  /* 0x00000001ff037807 */ /* 0x000fe40000800000 */
[----:B0-----:R-:W-:Y:S02]  /*91c0*/  SEL R7, R2, RZ, P1 ;  /* 0x000000ff02077207 */ /* 0x001fe40000800000 */
[----:B------:R-:W-:-:S03]  /*91d0*/  LOP3.LUT R12, R12, R3, RZ, 0x3c, !PT ;  /* 0x000000030c0c7212 */ /* 0x000fc600078e3cff */
[----:B------:R-:W-:Y:S01]  /*91e0*/  IMAD R9, R7, 0x8, R0 ;  /* 0x0000000807097824 */ /* 0x000fe200078e0200 */
[----:B------:R-:W-:Y:S01]  /*91f0*/  SHF.L.U32 R4, R12, 0x1f, RZ ;  /* 0x0000001f0c047819 */ /* 0x000fe200000006ff */
[----:B-1----:R-:W-:Y:S06]  /*9200*/  @!P0 BRA `(.L_x_194) ;  /* 0x0000000800f08947 */ /* 0x002fec0003800000 */
.L_x_221:
[----:B------:R-:W1:Y:S01]  /*9210*/  SYNCS.PHASECHK.TRANS64.TRYWAIT P0, [R9+URZ], R4 ;  /* 0x00000004090075a7 */ /* 0x000e62000800017f */
[----:B------:R-:W-:-:S05]  /*9220*/  VIADD R2, R7, 0x1 ;  /* 0x0000000107027836 */ /* 0x000fca0000000000 */
[----:B------:R-:W-:-:S04]  /*9230*/  ISETP.NE.AND P1, PT, R2, 0x12, PT ;  /* 0x000000120200780c */ /* 0x000fc80003f25270 */
[----:B------:R-:W-:Y:S02]  /*9240*/  SEL R3, RZ, 0x1, P1 ;  /* 0x00000001ff037807 */ /* 0x000fe40000800000 */
[----:B------:R-:W-:Y:S02]  /*9250*/  SEL R7, R2, RZ, P1 ;  /* 0x000000ff02077207 */ /* 0x000fe40000800000 */
[----:B------:R-:W-:-:S03]  /*9260*/  LOP3.LUT R12, R12, R3, RZ, 0x3c, !PT ;  /* 0x000000030c0c7212 */ /* 0x000fc600078e3cff */
[----:B0-----:R-:W-:Y:S01]  /*9270*/  IMAD R6, R7, 0x8, R0 ;  /* 0x0000000807067824 */ /* 0x001fe200078e0200 */
[----:B------:R-:W-:Y:S01]  /*9280*/  SHF.L.U32 R5, R12, 0x1f, RZ ;  /* 0x0000001f0c057819 */ /* 0x000fe200000006ff */
[----:B-1----:R-:W-:Y:S06]  /*9290*/  @!P0 BRA `(.L_x_195) ;  /* 0x0000000800e08947 */ /* 0x002fec0003800000 */
.L_x_222:
        /* <DEDUP_REMOVED lines=9> */
.L_x_223:
        /* <DEDUP_REMOVED lines=9> */
.L_x_224:
        /* <DEDUP_REMOVED lines=9> */
.L_x_225:
        /* <DEDUP_REMOVED lines=9> */
.L_x_226:
        /* <DEDUP_REMOVED lines=9> */
.L_x_227:
        /* <DEDUP_REMOVED lines=9> */
.L_x_228:
        /* <DEDUP_REMOVED lines=9> */
.L_x_229:
        /* <DEDUP_REMOVED lines=9> */
.L_x_230:
        /* <DEDUP_REMOVED lines=9> */
.L_x_231:
        /* <DEDUP_REMOVED lines=9> */
.L_x_232:
        /* <DEDUP_REMOVED lines=9> */
.L_x_233:
        /* <DEDUP_REMOVED lines=9> */
.L_x_234:
[----:B------:R-:W1:Y:S01]  /*9960*/  SYNCS.PHASECHK.TRANS64.TRYWAIT P0, [R6+URZ], R5 ;  /* 0x00000005060075a7 */ /* 0x000e62000800017f */
[----:B------:R-:W-:-:S05]  /*9970*/  VIADD R2, R7, 0x1 ;  /* 0x0000000107027836 */ /* 0x000fca0000000000 */
[----:B------:R-:W-:-:S04]  /*9980*/  ISETP.NE.AND P1, PT, R2, 0x12, PT ;  /* 0x000000120200780c */ /* 0x000fc80003f25270 */
[----:B0-----:R-:W-:Y:S02]  /*9990*/  SEL R4, RZ, 0x1, P1 ;  /* 0x00000001ff047807 */ /* 0x001fe40000800000 */
[----:B------:R-:W-:Y:S02]  /*99a0*/  SEL R3, R2, RZ, P1 ;  /* 0x000000ff02037207 */ /* 0x000fe40000800000 */
[----:B------:R-:W-:Y:S01]  /*99b0*/  LOP3.LUT R4, R11, R4, RZ, 0x3c, !PT ;  /* 0x000000040b047212 */ /* 0x000fe200078e3cff */
[----:B-1----:R-:W-:Y:S06]  /*99c0*/  @!P0 BRA `(.L_x_208) ;  /* 0x0000000800188947 */ /* 0x002fec0003800000 */
.L_x_235:
[----:B------:R-:W-:Y:S01]  /*99d0*/  IMAD R3, R3, 0x8, R0 ;  /* 0x0000000803037824 */ /* 0x000fe200078e0200 */
[----:B------:R-:W-:-:S07]  /*99e0*/  SHF.L.U32 R0, R4, 0x1f, RZ ;  /* 0x0000001f04007819 */ /* 0x000fce00000006ff */
.L_x_209:
[----:B-1----:R1:W2:Y:S02]  /*99f0*/  SYNCS.PHASECHK.TRANS64.TRYWAIT P0, [R3+URZ], R0 ;  /* 0x00000000030075a7 */ /* 0x0022a4000800017f */
[----:B--2---:R-:W-:Y:S05]  /*9a00*/  @!P0 NANOSLEEP.SYNCS 0x989680 ;  /* 0x009896800000895d */ /* 0x004fea0003900000 */
[----:B------:R-:W2:Y:S02]  /*9a10*/  @!P0 SYNCS.PHASECHK.TRANS64 P0, [R3+URZ], R0 ;  /* 0x00000000030085a7 */ /* 0x000ea4000800007f */
[----:B--2---:R-:W-:Y:S05]  /*9a20*/  @!P0 BRA `(.L_x_209) ;  /* 0xfffffffc00f08947 */ /* 0x004fea000383ffff */
.L_x_190:
[----:B------:R-:W-:Y:S05]  /*9a30*/  BSYNC B0 ;  /* 0x0000000000007941 */ /* 0x000fea0003800000 */
.L_x_189:
[----:B------:R-:W-:Y:S05]  /*9a40*/  EXIT ;  /* 0x000000000000794d */ /* 0x000fea0003800000 */
.L_x_20:
[----:B0-----:R-:W-:-:S04]  /*9a50*/  IMAD.U32 R18, RZ, RZ, UR15 ;  /* 0x0000000fff127e24 */ /* 0x001fc8000f8e00ff */
[----:B------:R0:W1:Y:S03]  /*9a60*/  SYNCS.PHASECHK.TRANS64.TRYWAIT P1, [R18+URZ+-0x8], R17 ;  /* 0xfffff811120075a7 */ /* 0x000066000802017f */
[----:B-1----:R-:W-:Y:S05]  /*9a70*/  @!P1 NANOSLEEP.SYNCS 0x989680 ;  /* 0x009896800000995d */ /* 0x002fea0003900000 */
[----:B------:R-:W1:Y:S02]  /*9a80*/  @!P1 SYNCS.PHASECHK.TRANS64 P1, [R18+URZ+-0x8], R17 ;  /* 0xfffff811120095a7 */ /* 0x000e64000802007f */
[----:B-1----:R-:W-:Y:S05]  /*9a90*/  @!P1 BRA `(.L_x_20) ;  /* 0xfffffffc00ec9947 */ /* 0x002fea000383ffff */
[----:B------:R-:W-:Y:S05]  /*9aa0*/  BRA `(.L_x_210) ;  /* 0xffffff7c00547947 */ /* 0x000fea000383ffff */
.L_x_25:
[----:B-1----:R-:W-:-:S04]  /*9ab0*/  IMAD.U32 R18, RZ, RZ, UR6 ;  /* 0x00000006ff127e24 */ /* 0x002fc8000f8e00ff */
[----:B------:R1:W4:Y:S03]  /*9ac0*/  SYNCS.PHASECHK.TRANS64.TRYWAIT P1, [R18+URZ], R17 ;  /* 0x00000011120075a7 */ /* 0x000326000802017f */
[----:B----4-:R-:W-:Y:S05]  /*9ad0*/  @!P1 NANOSLEEP.SYNCS 0x989680 ;  /* 0x009896800000995d */ /* 0x010fea0003900000 */
[----:B------:R-:W4:Y:S02]  /*9ae0*/  @!P1 SYNCS.PHASECHK.TRANS64 P1, [R18+URZ], R17 ;  /* 0x00000011120095a7 */ /* 0x000f24000802007f */
[----:B----4-:R-:W-:Y:S05]  /*9af0*/  @!P1 BRA `(.L_x_25) ;  /* 0xfffffffc00ec9947 */ /* 0x010fea000383ffff */
[----:B------:R-:W-:Y:S05]  /*9b00*/  BRA `(.L_x_24) ;  /* 0xffffff8000807947 */ /* 0x000fea000383ffff */
.L_x_31:
[----:B-1----:R-:W-:-:S04]  /*9b10*/  IMAD.U32 R21, RZ, RZ, UR9 ;  /* 0x00000009ff157e24 */ /* 0x002fc8000f8e00ff */
[----:B------:R1:W4:Y:S03]  /*9b20*/  SYNCS.PHASECHK.TRANS64.TRYWAIT P1, [R21+URZ], R20 ;  /* 0x00000014150075a7 */ /* 0x000326000802017f */
[----:B----4-:R-:W-:Y:S05]  /*9b30*/  @!P1 NANOSLEEP.SYNCS 0x989680 ;  /* 0x009896800000995d */ /* 0x010fea0003900000 */
[----:B------:R-:W4:Y:S02]  /*9b40*/  @!P1 SYNCS.PHASECHK.TRANS64 P1, [R21+URZ], R20 ;  /* 0x00000014150095a7 */ /* 0x000f24000802007f */
[----:B----4-:R-:W-:Y:S05]  /*9b50*/  @!P1 BRA `(.L_x_31) ;  /* 0xfffffffc00ec9947 */ /* 0x010fea000383ffff */
[----:B------:R-:W-:Y:S05]  /*9b60*/  BRA `(.L_x_30) ;  /* 0xffffff8800b87947 */ /* 0x000fea000383ffff */
.L_x_39:
[----:B01--4-:R-:W-:-:S04]  /*9b70*/  IMAD.U32 R19, RZ, RZ, UR15 ;  /* 0x0000000fff137e24 */ /* 0x013fc8000f8e00ff */
[----:B------:R0:W1:Y:S03]  /*9b80*/  SYNCS.PHASECHK.TRANS64.TRYWAIT P1, [R19+URZ+0x8], R18 ;  /* 0x00000812130075a7 */ /* 0x000066000802017f */
[----:B-1----:R-:W-:Y:S05]  /*9b90*/  @!P1 NANOSLEEP.SYNCS 0x989680 ;  /* 0x009896800000995d */ /* 0x002fea0003900000 */
[----:B------:R-:W1:Y:S02]  /*9ba0*/  @!P1 SYNCS.PHASECHK.TRANS64 P1, [R19+URZ+0x8], R18 ;  /* 0x00000812130095a7 */ /* 0x000e64000802007f */
[----:B-1----:R-:W-:Y:S05]  /*9bb0*/  @!P1 BRA `(.L_x_39) ;  /* 0xfffffffc00ec9947 */ /* 0x002fea000383ffff */
[----:B------:R-:W-:Y:S05]  /*9bc0*/  BRA `(.L_x_211) ;  /* 0xffffff98001c7947 */ /* 0x000fea000383ffff */
.L_x_176:
[----:B------:R-:W-:Y:S01]  /*9bd0*/  BSSY B1, `(.L_x_212) ;  /* 0x0000006000017945 */ /* 0x000fe20003800000 */
[----:B------:R-:W-:-:S07]  /*9be0*/  IMAD.MOV.U32 R10, RZ, RZ, -0x1 ;  /* 0xffffffffff0a7424 */ /* 0x000fce00078e00ff */
[----:B------:R-:W-:Y:S05]  /*9bf0*/  WARPSYNC.COLLECTIVE R10, `(.L_x_213) ;  /* 0x000000000a0c7348 */ /* 0x000fea0003c00000 */
[----:B------:R-:W-:Y:S02]  /*9c00*/  ELECT P1, UR62, PT ;  /* 0x00000000003e782f */ /* 0x000fe40003820000 */
[----:B------:R-:W-:Y:S01]  /*9c10*/  MOV R10, UR62 ;  /* 0x0000003e000a7c02 */ /* 0x000fe20008000f00 */
[----:B------:R-:W-:Y:S10]  /*9c20*/  ENDCOLLECTIVE ;  /* 0x000000000000791b */ /* 0x000ff40003800000 */
.L_x_213:
[----:B------:R-:W-:Y:S05]  /*9c30*/  BSYNC B1 ;  /* 0x0000000000017941 */ /* 0x000fea0003800000 */
.L_x_212:
[----:B------:R-:W-:Y:S05]  /*9c40*/  BRA `(.L_x_214) ;  /* 0xffffffe800047947 */ /* 0x000fea000383ffff */
.L_x_179:
[----:B0-----:R0:W1:Y:S02]  /*9c50*/  SYNCS.PHASECHK.TRANS64.TRYWAIT P1, [R19+URZ+0x90], R10 ;  /* 0x0000900a130075a7 */ /* 0x001064000802017f */
[----:B-1----:R-:W-:Y:S05]  /*9c60*/  @!P1 NANOSLEEP.SYNCS 0x989680 ;  /* 0x009896800000995d */ /* 0x002fea0003900000 */
[----:B------:R-:W1:Y:S02]  /*9c70*/  @!P1 SYNCS.PHASECHK.TRANS64 P1, [R19+URZ+0x90], R10 ;  /* 0x0000900a130095a7 */ /* 0x000e64000802007f */
[----:B-1----:R-:W-:Y:S05]  /*9c80*/  @!P1 BRA `(.L_x_179) ;  /* 0xfffffffc00f09947 */ /* 0x002fea000383ffff */
[----:B------:R-:W-:Y:S05]  /*9c90*/  BRA `(.L_x_215) ;  /* 0xffffffe800407947 */ /* 0x000fea000383ffff */
.L_x_188:
[----:B------:R-:W-:Y:S01]  /*9ca0*/  BSSY B0, `(.L_x_216) ;  /* 0x0000006000007945 */ /* 0x000fe20003800000 */
[----:B------:R-:W-:-:S07]  /*9cb0*/  IMAD.MOV.U32 R10, RZ, RZ, -0x1 ;  /* 0xffffffffff0a7424 */ /* 0x000fce00078e00ff */
[----:B------:R-:W-:Y:S05]  /*9cc0*/  WARPSYNC.COLLECTIVE R10, `(.L_x_217) ;  /* 0x000000000a0c7348 */ /* 0x000fea0003c00000 */
[----:B------:R-:W-:Y:S02]  /*9cd0*/  ELECT P1, UR62, PT ;  /* 0x00000000003e782f */ /* 0x000fe40003820000 */
[----:B------:R-:W-:Y:S01]  /*9ce0*/  MOV R10, UR62 ;  /* 0x0000003e000a7c02 */ /* 0x000fe20008000f00 */
[----:B------:R-:W-:Y:S10]  /*9cf0*/  ENDCOLLECTIVE ;  /* 0x000000000000791b */ /* 0x000ff40003800000 */
.L_x_217:
[----:B------:R-:W-:Y:S05]  /*9d00*/  BSYNC B0 ;  /* 0x0000000000007941 */ /* 0x000fea0003800000 */
.L_x_216:
[----:B------:R-:W-:Y:S01]  /*9d10*/  PLOP3.LUT P0, PT, P1, PT, PT, 0x80, 0x0 ;  /* 0x000000000000781c */ /* 0x000fe20000f0f070 */
[----:B------:R-:W-:-:S12]  /*9d20*/  BRA `(.L_x_218) ;  /* 0xfffffff0009c7947 */ /* 0x000fd8000383ffff */
.L_x_192:
[----:B0-----:R0:W1:Y:S02]  /*9d30*/  SYNCS.PHASECHK.TRANS64.TRYWAIT P0, [R5+URZ], R2 ;  /* 0x00000002050075a7 */ /* 0x001064000800017f */
[----:B-1----:R-:W-:Y:S05]  /*9d40*/  @!P0 NANOSLEEP.SYNCS 0x989680 ;  /* 0x009896800000895d */ /* 0x002fea0003900000 */
[----:B------:R-:W1:Y:S02]  /*9d50*/  @!P0 SYNCS.PHASECHK.TRANS64 P0, [R5+URZ], R2 ;  /* 0x00000002050085a7 */ /* 0x000e64000800007f */
[----:B-1----:R-:W-:Y:S05]  /*9d60*/  @!P0 BRA `(.L_x_192) ;  /* 0xfffffffc00f08947 */ /* 0x002fea000383ffff */
[----:B------:R-:W-:Y:S05]  /*9d70*/  BRA `(.L_x_219) ;  /* 0xfffffff000dc7947 */ /* 0x000fea000383ffff */
.L_x_193:
[----:B0-----:R0:W1:Y:S02]  /*9d80*/  SYNCS.PHASECHK.TRANS64.TRYWAIT P0, [R7+URZ], R4 ;  /* 0x00000004070075a7 */ /* 0x001064000800017f */
[----:B-1----:R-:W-:Y:S05]  /*9d90*/  @!P0 NANOSLEEP.SYNCS 0x989680 ;  /* 0x009896800000895d */ /* 0x002fea0003900000 */
[----:B------:R-:W1:Y:S02]  /*9da0*/  @!P0 SYNCS.PHASECHK.TRANS64 P0, [R7+URZ], R4 ;  /* 0x00000004070085a7 */ /* 0x000e64000800007f */
[----:B-1----:R-:W-:Y:S05]  /*9db0*/  @!P0 BRA `(.L_x_193) ;  /* 0xfffffffc00f08947 */ /* 0x002fea000383ffff */
[----:B------:R-:W-:Y:S05]  /*9dc0*/  BRA `(.L_x_220) ;  /* 0xfffffff000ec7947 */ /* 0x000fea000383ffff */
.L_x_194:
[----:B0-----:R0:W1:Y:S02]  /*9dd0*/  SYNCS.PHASECHK.TRANS64.TRYWAIT P0, [R6+URZ], R5 ;  /* 0x00000005060075a7 */ /* 0x001064000800017f */
[----:B-1----:R-:W-:Y:S05]  /*9de0*/  @!P0 NANOSLEEP.SYNCS 0x989680 ;  /* 0x009896800000895d */ /* 0x002fea0003900000 */
[----:B------:R-:W1:Y:S02]  /*9df0*/  @!P0 SYNCS.PHASECHK.TRANS64 P0, [R6+URZ], R5 ;  /* 0x00000005060085a7 */ /* 0x000e64000800007f */
[----:B-1----:R-:W-:Y:S05]  /*9e00*/  @!P0 BRA `(.L_x_194) ;  /* 0xfffffffc00f08947 */ /* 0x002fea000383ffff */
[----:B------:R-:W-:Y:S05]  /*9e10*/  BRA `(.L_x_221) ;  /* 0xfffffff000fc7947 */ /* 0x000fea000383ffff */
.L_x_195:
[----:B0-----:R0:W1:Y:S02]  /*9e20*/  SYNCS.PHASECHK.TRANS64.TRYWAIT P0, [R9+URZ], R4 ;  /* 0x00000004090075a7 */ /* 0x001064000800017f */
[----:B-1----:R-:W-:Y:S05]  /*9e30*/  @!P0 NANOSLEEP.SYNCS 0x989680 ;  /* 0x009896800000895d */ /* 0x002fea0003900000 */
[----:B------:R-:W1:Y:S02]  /*9e40*/  @!P0 SYNCS.PHASECHK.TRANS64 P0, [R9+URZ], R4 ;  /* 0x00000004090085a7 */ /* 0x000e64000800007f */
[----:B-1----:R-:W-:Y:S05]  /*9e50*/  @!P0 BRA `(.L_x_195) ;  /* 0xfffffffc00f08947 */ /* 0x002fea000383ffff */
[----:B------:R-:W-:Y:S05]  /*9e60*/  BRA `(.L_x_222) ;  /* 0xfffffff4000c7947 */ /* 0x000fea000383ffff */
.L_x_196:
[----:B0-----:R0:W1:Y:S02]  /*9e70*/  SYNCS.PHASECHK.TRANS64.TRYWAIT P0, [R6+URZ], R5 ;  /* 0x00000005060075a7 */ /* 0x001064000800017f */
[----:B-1----:R-:W-:Y:S05]  /*9e80*/  @!P0 NANOSLEEP.SYNCS 0x989680 ;  /* 0x009896800000895d */ /* 0x002fea0003900000 */
[----:B------:R-:W1:Y:S02]  /*9e90*/  @!P0 SYNCS.PHASECHK.TRANS64 P0, [R6+URZ], R5 ;  /* 0x00000005060085a7 */ /* 0x000e64000800007f */
[----:B-1----:R-:W-:Y:S05]  /*9ea0*/  @!P0 BRA `(.L_x_196) ;  /* 0xfffffffc00f08947 */ /* 0x002fea000383ffff */
[----:B------:R-:W-:Y:S05]  /*9eb0*/  BRA `(.L_x_223) ;  /* 0xfffffff4001c7947 */ /* 0x000fea000383ffff */
.L_x_197:
[----:B0-----:R0:W1:Y:S02]  /*9ec0*/  SYNCS.PHASECHK.TRANS64.TRYWAIT P0, [R9+URZ], R4 ;  /* 0x00000004090075a7 */ /* 0x001064000800017f */
[----:B-1----:R-:W-:Y:S05]  /*9ed0*/  @!P0 NANOSLEEP.SYNCS 0x989680 ;  /* 0x009896800000895d */ /* 0x002fea0003900000 */
[----:B------:R-:W1:Y:S02]  /*9ee0*/  @!P0 SYNCS.PHASECHK.TRANS64 P0, [R9+URZ], R4 ;  /* 0x00000004090085a7 */ /* 0x000e64000800007f */
[----:B-1----:R-:W-:Y:S05]  /*9ef0*/  @!P0 BRA `(.L_x_197) ;  /* 0xfffffffc00f08947 */ /* 0x002fea000383ffff */
[----:B------:R-:W-:Y:S05]  /*9f00*/  BRA `(.L_x_224) ;  /* 0xfffffff4002c7947 */ /* 0x000fea000383ffff */
.L_x_198:
[----:B0-----:R0:W1:Y:S02]  /*9f10*/  SYNCS.PHASECHK.TRANS64.TRYWAIT P0, [R6+URZ], R5 ;  /* 0x00000005060075a7 */ /* 0x001064000800017f */
[----:B-1----:R-:W-:Y:S05]  /*9f20*/  @!P0 NANOSLEEP.SYNCS 0x989680 ;  /* 0x009896800000895d */ /* 0x002fea0003900000 */
[----:B------:R-:W1:Y:S02]  /*9f30*/  @!P0 SYNCS.PHASECHK.TRANS64 P0, [R6+URZ], R5 ;  /* 0x00000005060085a7 */ /* 0x000e64000800007f */
[----:B-1----:R-:W-:Y:S05]  /*9f40*/  @!P0 BRA `(.L_x_198) ;  /* 0xfffffffc00f08947 */ /* 0x002fea000383ffff */
[----:B------:R-:W-:Y:S05]  /*9f50*/  BRA `(.L_x_225) ;  /* 0xfffffff4003c7947 */ /* 0x000fea000383ffff */
.L_x_199:
[----:B0-----:R0:W1:Y:S02]  /*9f60*/  SYNCS.PHASECHK.TRANS64.TRYWAIT P0, [R9+URZ], R4 ;  /* 0x00000004090075a7 */ /* 0x001064000800017f */
[----:B-1----:R-:W-:Y:S05]  /*9f70*/  @!P0 NANOSLEEP.SYNCS 0x989680 ;  /* 0x009896800000895d */ /* 0x002fea0003900000 */
[----:B------:R-:W1:Y:S02]  /*9f80*/  @!P0 SYNCS.PHASECHK.TRANS64 P0, [R9+URZ], R4 ;  /* 0x00000004090085a7 */ /* 0x000e64000800007f */
[----:B-1----:R-:W-:Y:S05]  /*9f90*/  @!P0 BRA `(.L_x_199) ;  /* 0xfffffffc00f08947 */ /* 0x002fea000383ffff */
[----:B------:R-:W-:Y:S05]  /*9fa0*/  BRA `(.L_x_226) ;  /* 0xfffffff4004c7947 */ /* 0x000fea000383ffff */
.L_x_200:
[----:B0-----:R0:W1:Y:S02]  /*9fb0*/  SYNCS.PHASECHK.TRANS64.TRYWAIT P0, [R6+URZ], R5 ;  /* 0x00000005060075a7 */ /* 0x001064000800017f */
[----:B-1----:R-:W-:Y:S05]  /*9fc0*/  @!P0 NANOSLEEP.SYNCS 0x989680 ;  /* 0x009896800000895d */ /* 0x002fea0003900000 */
[----:B------:R-:W1:Y:S02]  /*9fd0*/  @!P0 SYNCS.PHASECHK.TRANS64 P0, [R6+URZ], R5 ;  /* 0x00000005060085a7 */ /* 0x000e64000800007f */
[----:B-1----:R-:W-:Y:S05]  /*9fe0*/  @!P0 BRA `(.L_x_200) ;  /* 0xfffffffc00f08947 */ /* 0x002fea000383ffff */
[----:B------:R-:W-:Y:S05]  /*9ff0*/  BRA `(.L_x_227) ;  /* 0xfffffff4005c7947 */ /* 0x000fea000383ffff */
.L_x_201:
[----:B0-----:R0:W1:Y:S02]  /*a000*/  SYNCS.PHASECHK.TRANS64.TRYWAIT P0, [R9+URZ], R4 ;  /* 0x00000004090075a7 */ /* 0x001064000800017f */
[----:B-1----:R-:W-:Y:S05]  /*a010*/  @!P0 NANOSLEEP.SYNCS 0x989680 ;  /* 0x009896800000895d */ /* 0x002fea0003900000 */
[----:B------:R-:W1:Y:S02]  /*a020*/  @!P0 SYNCS.PHASECHK.TRANS64 P0, [R9+URZ], R4 ;  /* 0x00000004090085a7 */ /* 0x000e64000800007f */
[----:B-1----:R-:W-:Y:S05]  /*a030*/  @!P0 BRA `(.L_x_201) ;  /* 0xfffffffc00f08947 */ /* 0x002fea000383ffff */
[----:B------:R-:W-:Y:S05]  /*a040*/  BRA `(.L_x_228) ;  /* 0xfffffff4006c7947 */ /* 0x000fea000383ffff */
.L_x_202:
[----:B0-----:R0:W1:Y:S02]  /*a050*/  SYNCS.PHASECHK.TRANS64.TRYWAIT P0, [R6+URZ], R5 ;  /* 0x00000005060075a7 */ /* 0x001064000800017f */
[----:B-1----:R-:W-:Y:S05]  /*a060*/  @!P0 NANOSLEEP.SYNCS 0x989680 ;  /* 0x009896800000895d */ /* 0x002fea0003900000 */
[----:B------:R-:W1:Y:S02]  /*a070*/  @!P0 SYNCS.PHASECHK.TRANS64 P0, [R6+URZ], R5 ;  /* 0x00000005060085a7 */ /* 0x000e64000800007f */
[----:B-1----:R-:W-:Y:S05]  /*a080*/  @!P0 BRA `(.L_x_202) ;  /* 0xfffffffc00f08947 */ /* 0x002fea000383ffff */
[----:B------:R-:W-:Y:S05]  /*a090*/  BRA `(.L_x_229) ;  /* 0xfffffff4007c7947 */ /* 0x000fea000383ffff */
.L_x_203:
[----:B0-----:R0:W1:Y:S02]  /*a0a0*/  SYNCS.PHASECHK.TRANS64.TRYWAIT P0, [R9+URZ], R4 ;  /* 0x00000004090075a7 */ /* 0x001064000800017f */
[----:B-1----:R-:W-:Y:S05]  /*a0b0*/  @!P0 NANOSLEEP.SYNCS 0x989680 ;  /* 0x009896800000895d */ /* 0x002fea0003900000 */
[----:B------:R-:W1:Y:S02]  /*a0c0*/  @!P0 SYNCS.PHASECHK.TRANS64 P0, [R9+URZ], R4 ;  /* 0x00000004090085a7 */ /* 0x000e64000800007f */
[----:B-1----:R-:W-:Y:S05]  /*a0d0*/  @!P0 BRA `(.L_x_203) ;  /* 0xfffffffc00f08947 */ /* 0x002fea000383ffff */
[----:B------:R-:W-:Y:S05]  /*a0e0*/  BRA `(.L_x_230) ;  /* 0xfffffff4008c7947 */ /* 0x000fea000383ffff */
.L_x_204:
[----:B0-----:R0:W1:Y:S02]  /*a0f0*/  SYNCS.PHASECHK.TRANS64.TRYWAIT P0, [R6+URZ], R5 ;  /* 0x00000005060075a7 */ /* 0x001064000800017f */
[----:B-1----:R-:W-:Y:S05]  /*a100*/  @!P0 NANOSLEEP.SYNCS 0x989680 ;  /* 0x009896800000895d */ /* 0x002fea0003900000 */
[----:B------:R-:W1:Y:S02]  /*a110*/  @!P0 SYNCS.PHASECHK.TRANS64 P0, [R6+URZ], R5 ;  /* 0x00000005060085a7 */ /* 0x000e64000800007f */
[----:B-1----:R-:W-:Y:S05]  /*a120*/  @!P0 BRA `(.L_x_204) ;  /* 0xfffffffc00f08947 */ /* 0x002fea000383ffff */
[----:B------:R-:W-:Y:S05]  /*a130*/  BRA `(.L_x_231) ;  /* 0xfffffff4009c7947 */ /* 0x000fea000383ffff */
.L_x_205:
[----:B0-----:R0:W1:Y:S02]  /*a140*/  SYNCS.PHASECHK.TRANS64.TRYWAIT P0, [R9+URZ], R4 ;  /* 0x00000004090075a7 */ /* 0x001064000800017f */
[----:B-1----:R-:W-:Y:S05]  /*a150*/  @!P0 NANOSLEEP.SYNCS 0x989680 ;  /* 0x009896800000895d */ /* 0x002fea0003900000 */
[----:B------:R-:W1:Y:S02]  /*a160*/  @!P0 SYNCS.PHASECHK.TRANS64 P0, [R9+URZ], R4 ;  /* 0x00000004090085a7 */ /* 0x000e64000800007f */
[----:B-1----:R-:W-:Y:S05]  /*a170*/  @!P0 BRA `(.L_x_205) ;  /* 0xfffffffc00f08947 */ /* 0x002fea000383ffff */
[----:B------:R-:W-:Y:S05]  /*a180*/  BRA `(.L_x_232) ;  /* 0xfffffff400ac7947 */ /* 0x000fea000383ffff */
.L_x_206:
[----:B0-----:R0:W1:Y:S02]  /*a190*/  SYNCS.PHASECHK.TRANS64.TRYWAIT P0, [R6+URZ], R5 ;  /* 0x00000005060075a7 */ /* 0x001064000800017f */
[----:B-1----:R-:W-:Y:S05]  /*a1a0*/  @!P0 NANOSLEEP.SYNCS 0x989680 ;  /* 0x009896800000895d */ /* 0x002fea0003900000 */
[----:B------:R-:W1:Y:S02]  /*a1b0*/  @!P0 SYNCS.PHASECHK.TRANS64 P0, [R6+URZ], R5 ;  /* 0x00000005060085a7 */ /* 0x000e64000800007f */
[----:B-1----:R-:W-:Y:S05]  /*a1c0*/  @!P0 BRA `(.L_x_206) ;  /* 0xfffffffc00f08947 */ /* 0x002fea000383ffff */
[----:B------:R-:W-:Y:S05]  /*a1d0*/  BRA `(.L_x_233) ;  /* 0xfffffff400bc7947 */ /* 0x000fea000383ffff */
.L_x_207:
[----:B0-----:R0:W1:Y:S02]  /*a1e0*/  SYNCS.PHASECHK.TRANS64.TRYWAIT P0, [R9+URZ], R4 ;  /* 0x00000004090075a7 */ /* 0x001064000800017f */
[----:B-1----:R-:W-:Y:S05]  /*a1f0*/  @!P0 NANOSLEEP.SYNCS 0x989680 ;  /* 0x009896800000895d */ /* 0x002fea0003900000 */
[----:B------:R-:W1:Y:S02]  /*a200*/  @!P0 SYNCS.PHASECHK.TRANS64 P0, [R9+URZ], R4 ;  /* 0x00000004090085a7 */ /* 0x000e64000800007f */
[----:B-1----:R-:W-:Y:S05]  /*a210*/  @!P0 BRA `(.L_x_207) ;  /* 0xfffffffc00f08947 */ /* 0x002fea000383ffff */
[----:B------:R-:W-:Y:S05]  /*a220*/  BRA `(.L_x_234) ;  /* 0xfffffff400cc7947 */ /* 0x000fea000383ffff */
.L_x_208:
[----:B0-----:R0:W1:Y:S02]  /*a230*/  SYNCS.PHASECHK.TRANS64.TRYWAIT P0, [R6+URZ], R5 ;  /* 0x00000005060075a7 */ /* 0x001064000800017f */
[----:B-1----:R-:W-:Y:S05]  /*a240*/  @!P0 NANOSLEEP.SYNCS 0x989680 ;  /* 0x009896800000895d */ /* 0x002fea0003900000 */
[----:B------:R-:W1:Y:S02]  /*a250*/  @!P0 SYNCS.PHASECHK.TRANS64 P0, [R6+URZ], R5 ;  /* 0x00000005060085a7 */ /* 0x000e64000800007f */
[----:B-1----:R-:W-:Y:S05]  /*a260*/  @!P0 BRA `(.L_x_208) ;  /* 0xfffffffc00f08947 */ /* 0x002fea000383ffff */
[----:B------:R-:W-:Y:S05]  /*a270*/  BRA `(.L_x_235) ;  /* 0xfffffff400d47947 */ /* 0x000fea000383ffff */
.L_x_236:
[----:B------:R-:W-:-:S00]  /*a280*/  BRA `(.L_x_236) ;  /* 0xfffffffc00fc7947 */ /* 0x000fc0000383ffff */
[----:B------:R-:W-:-:S00]  /*a290*/  NOP ;  /* 0x0000000000007918 */ /* 0x000fc00000000000 */
        /* <DEDUP_REMOVED lines=14> */
.L_x_237:


//--------------------- .nv.shared._ZN7cutlass13device_kernelINS_4gemm6kernel13GemmUniversalIN4cute5tupleIJiiiiEEENS1_10collective13CollectiveMmaINS1_37MainloopSm90TmaGmmaWarpSpecializedFP8ILi18ENS5_IJNS4_1CILi1EEENSA_ILi2EEESB_EEENS1_32KernelTmaWarpSpecializedPingpongEEENS5_IJNSA_ILi64EEENSA_ILi128EEESG_EEENS_12float_e4m3_tENS5_IJlSB_lEEESJ_SK_NS4_8TiledMMAINS4_8MMA_AtomIJNS4_4SM904GMMA31MMA_64x128x32_F32E4M3E4M3_SS_TNILNSO_7ScaleInE1ELSQ_1EEEEEENS4_6LayoutINS5_IJSB_SB_SB_EEENS5_IJNSA_ILi0EEESV_SV_EEEEENS5_IJNS4_10UnderscoreESY_SY_EEEEENS4_23SM90_TMA_LOAD_MULTICASTENS4_14ComposedLayoutINS4_7SwizzleILi2ELi4ELi3EEENS4_18smem_ptr_flag_bitsILi8EEENST_INS5_IJNSA_ILi8EEESG_EEENS5_IJSG_SB_EEEEEEEvNS4_8identityENS4_13SM90_TMA_LOADES1B_vS1C_EENS_8epilogue10collective6detail29Sm90TmaWarpSpecializedAdapterINS1G_15DefaultEpilogueISJ_SK_SK_NS1F_6thread17LinearCombinationISJ_Li1EffLNS1K_9ScaleType4KindE0ELNS_15FloatRoundStyleE2ESJ_EENS1_15EpilogueDefaultEEEEEvvEEEEvNT_6ParamsE --------------------------
	.section	.nv.shared._ZN7cutlass13device_kernelINS_4gemm6kernel13GemmUniversalIN4cute5tupleIJiiiiEEENS1_10collective13CollectiveMmaINS1_37MainloopSm90TmaGmmaWarpSpecializedFP8ILi18ENS5_IJNS4_1CILi1EEENSA_ILi2EEESB_EEENS1_32KernelTmaWarpSpecializedPingpongEEENS5_IJNSA_ILi64EEENSA_ILi128EEESG_EEENS_12float_e4m3_tENS5_IJlSB_lEEESJ_SK_NS4_8TiledMMAINS4_8MMA_AtomIJNS4_4SM904GMMA31MMA_64x128x32_F32E4M3E4M3_SS_TNILNSO_7ScaleInE1ELSQ_1EEEEEENS4_6LayoutINS5_IJSB_SB_SB_EEENS5_IJNSA_ILi0EEESV_SV_EEEEENS5_IJNS4_10UnderscoreESY_SY_EEEEENS4_23SM90_TMA_LOAD_MULTICASTENS4_14ComposedLayoutINS4_7SwizzleILi2ELi4ELi3EEENS4_18smem_ptr_flag_bitsILi8EEENST_INS5_IJNSA_ILi8EEESG_EEENS5_IJSG_SB_EEEEEEEvNS4_8identityENS4_13SM90_TMA_LOADES1B_vS1C_EENS_8epilogue10collective6detail29Sm90TmaWarpSpecializedAdapterINS1G_15DefaultEpilogueISJ_SK_SK_NS1F_6thread17LinearCombinationISJ_Li1EffLNS1K_9ScaleType4KindE0ELNS_15FloatRoundStyleE2ESJ_EENS1_15EpilogueDefaultEEEEEvvEEEEvNT_6ParamsE,"aw",@nobits
	.sectionflags	@""
	.align	16
	.zero		1024


//--------------------- .nv.shared.reserved.0     --------------------------
	.section	.nv.shared.reserved.0,"aw",@nobits
	.weak		__nv_reservedSMEM_offset_0_alias
	.size		__nv_reservedSMEM_offset_0_alias, 0, 0
	.other		__nv_reservedSMEM_offset_0_alias,@"STO_CUDA_RESERVED_SHARED STV_DEFAULT"
__nv_reservedSMEM_offset_0_alias:
	.zero		0


//--------------------- .nv.global                --------------------------
	.section	.nv.global,"aw",@nobits
.nv.global:
	.type		_ZN39_INTERNAL_80506dd8_4_k_cu_a2c9eda3_25354cute1_E,@object
	.size		_ZN39_INTERNAL_80506dd8_4_k_cu_a2c9eda3_25354cute1_E,(_ZN39_INTERNAL_80506dd8_4_k_cu_a2c9eda3_25354cuda3std3__45__cpo6cbeginE - _ZN39_INTERNAL_80506dd8_4_k_cu_a2c9eda3_25354cute1_E)
_ZN39_INTERNAL_80506dd8_4_k_cu_a2c9eda3_25354cute1_E:
	.zero		1
	.type		_ZN39_INTERNAL_80506dd8_4_k_cu_a2c9eda3_25354cuda3std3__45__cpo6cbeginE,@object
	.size		_ZN39_INTERNAL_80506dd8_4_k_cu_a2c9eda3_25354cuda3std3__45__cpo6cbeginE,(_ZN39_INTERNAL_80506dd8_4_k_cu_a2c9eda3_25354cuda3std3__48in_placeE - _ZN39_INTERNAL_80506dd8_4_k_cu_a2c9eda3_25354cuda3std3__45__cpo6cbeginE)
_ZN39_INTERNAL_80506dd8_4_k_cu_a2c9eda3_25354cuda3std3__45__cpo6cbeginE:
	.zero		1
	.type		_ZN39_INTERNAL_80506dd8_4_k_cu_a2c9eda3_25354cuda3std3__48in_placeE,@object
	.size		_ZN39_INTERNAL_80506dd8_4_k_cu_a2c9eda3_25354cuda3std3__48in_placeE,(_ZN39_INTERNAL_80506dd8_4_k_cu_a2c9eda3_25354cuda3std6ranges3__45__cpo9iter_moveE - _ZN39_INTERNAL_80506dd8_4_k_cu_a2c9eda3_25354cuda3std3__48in_placeE)
_ZN39_INTERNAL_80506dd8_4_k_cu_a2c9eda3_25354cuda3std3__48in_placeE:
	.zero		1
	.type		_ZN39_INTERNAL_80506dd8_4_k_cu_a2c9eda3_25354cuda3std6ranges3__45__cpo9iter_moveE,@object
	.size		_ZN39_INTERNAL_80506dd8_4_k_cu_a2c9eda3_25354cuda3std6ranges3__45__cpo9iter_moveE,(_ZN39_INTERNAL_80506dd8_4_k_cu_a2c9eda3_25354cuda3std3__45__cpo5beginE - _ZN39_INTERNAL_80506dd8_4_k_cu_a2c9eda3_25354cuda3std6ranges3__45__cpo9iter_moveE)
_ZN39_INTERNAL_80506dd8_4_k_cu_a2c9eda3_25354cuda3std6ranges3__45__cpo9iter_moveE:
	.zero		1
	.type		_ZN39_INTERNAL_80506dd8_4_k_cu_a2c9eda3_25354cuda3std3__45__cpo5beginE,@object
	.size		_ZN39_INTERNAL_80506dd8_4_k_cu_a2c9eda3_25354cuda3std3__45__cpo5beginE,(_ZN39_INTERNAL_80506dd8_4_k_cu_a2c9eda3_25354cuda3std3__441_GLOBAL__N__80506dd8_4_k_cu_a2c9eda3_25356ignoreE - _ZN39_INTERNAL_80506dd8_4_k_cu_a2c9eda3_25354cuda3std3__45__cpo5beginE)
_ZN39_INTERNAL_80506dd8_4_k_cu_a2c9eda3_25354cuda3std3__45__cpo5beginE:
	.zero		1
	.type		_ZN39_INTERNAL_80506dd8_4_k_cu_a2c9eda3_25354cuda3std3__441_GLOBAL__N__80506dd8_4_k_cu_a2c9eda3_25356ignoreE,@object
	.size		_ZN39_INTERNAL_80506dd8_4_k_cu_a2c9eda3_25354cuda3std3__441_GLOBAL__N__80506dd8_4_k_cu_a2c9eda3_25356ignoreE,(_ZN39_INTERNAL_80506dd8_4_k_cu_a2c9eda3_25354cute7productE - _ZN39_INTERNAL_80506dd8_4_k_cu_a2c9eda3_25354cuda3std3__441_GLOBAL__N__80506dd8_4_k_cu_a2c9eda3_25356ignoreE)
_ZN39_INTERNAL_80506dd8_4_k_cu_a2c9eda3_25354cuda3std3__441_GLOBAL__N__80506dd8_4_k_cu_a2c9eda3_25356ignoreE:
	.zero		1
	.type		_ZN39_INTERNAL_80506dd8_4_k_cu_a2c9eda3_25354cute7productE,@object
	.size		_ZN39_INTERNAL_80506dd8_4_k_cu_a2c9eda3_25354cute7productE,(_ZN39_INTERNAL_80506dd8_4_k_cu_a2c9eda3_25354cuda3std3__45__cpo3endE - _ZN39_INTERNAL_80506dd8_4_k_cu_a2c9eda3_25354cute7productE)
_ZN39_INTERNAL_80506dd8_4_k_cu_a2c9eda3_25354cute7productE:
	.zero		1
	.type		_ZN39_INTERNAL_80506dd8_4_k_cu_a2c9eda3_25354cuda3std3__45__cpo3endE,@object
	.size		_ZN39_INTERNAL_80506dd8_4_k_cu_a2c9eda3_25354cuda3std3__45__cpo3endE,(_ZN39_INTERNAL_80506dd8_4_k_cu_a2c9eda3_25354cuda3std3__419piecewise_constructE - _ZN39_INTERNAL_80506dd8_4_k_cu_a2c9eda3_25354cuda3std3__45__cpo3endE)
_ZN39_INTERNAL_80506dd8_4_k_cu_a2c9eda3_25354cuda3std3__45__cpo3endE:
	.zero		1
	.type		_ZN39_INTERNAL_80506dd8_4_k_cu_a2c9eda3_25354cuda3std3__419piecewise_constructE,@object
	.size		_ZN39_INTERNAL_80506dd8_4_k_cu_a2c9eda3_25354cuda3std3__419piecewise_constructE,(_ZN39_INTERNAL_80506dd8_4_k_cu_a2c9eda3_25354cuda3std3__45__cpo4cendE - _ZN39_INTERNAL_80506dd8_4_k_cu_a2c9eda3_25354cuda3std3__419piecewise_constructE)
_ZN39_INTERNAL_80506dd8_4_k_cu_a2c9eda3_25354cuda3std3__419piecewise_constructE:
	.zero		1
	.type		_ZN39_INTERNAL_80506dd8_4_k_cu_a2c9eda3_25354cuda3std3__45__cpo4cendE,@object
	.size		_ZN39_INTERNAL_80506dd8_4_k_cu_a2c9eda3_25354cuda3std3__45__cpo4cendE,(_ZN39_INTERNAL_80506dd8_4_k_cu_a2c9eda3_25354cuda3std6ranges3__45__cpo4swapE - _ZN39_INTERNAL_80506dd8_4_k_cu_a2c9eda3_25354cuda3std3__45__cpo4cendE)
_ZN39_INTERNAL_80506dd8_4_k_cu_a2c9eda3_25354cuda3std3__45__cpo4cendE:
	.zero		1
	.type		_ZN39_INTERNAL_80506dd8_4_k_cu_a2c9eda3_25354cuda3std6ranges3__45__cpo4swapE,@object
	.size		_ZN39_INTERNAL_80506dd8_4_k_cu_a2c9eda3_25354cuda3std6ranges3__45__cpo4swapE,(.L_7 - _ZN39_INTERNAL_80506dd8_4_k_cu_a2c9eda3_25354cuda3std6ranges3__45__cpo4swapE)
_ZN39_INTERNAL_80506dd8_4_k_cu_a2c9eda3_25354cuda3std6ranges3__45__cpo4swapE:
	.zero		1
.L_7:


//--------------------- .nv.constant0._ZN7cutlass13device_kernelINS_4gemm6kernel13GemmUniversalIN4cute5tupleIJiiiiEEENS1_10collective13CollectiveMmaINS1_37MainloopSm90TmaGmmaWarpSpecializedFP8ILi18ENS5_IJNS4_1CILi1EEENSA_ILi2EEESB_EEENS1_32KernelTmaWarpSpecializedPingpongEEENS5_IJNSA_ILi64EEENSA_ILi128EEESG_EEENS_12float_e4m3_tENS5_IJlSB_lEEESJ_SK_NS4_8TiledMMAINS4_8MMA_AtomIJNS4_4SM904GMMA31MMA_64x128x32_F32E4M3E4M3_SS_TNILNSO_7ScaleInE1ELSQ_1EEEEEENS4_6LayoutINS5_IJSB_SB_SB_EEENS5_IJNSA_ILi0EEESV_SV_EEEEENS5_IJNS4_10UnderscoreESY_SY_EEEEENS4_23SM90_TMA_LOAD_MULTICASTENS4_14ComposedLayoutINS4_7SwizzleILi2ELi4ELi3EEENS4_18smem_ptr_flag_bitsILi8EEENST_INS5_IJNSA_ILi8EEESG_EEENS5_IJSG_SB_EEEEEEEvNS4_8identityENS4_13SM90_TMA_LOADES1B_vS1C_EENS_8epilogue10collective6detail29Sm90TmaWarpSpecializedAdapterINS1G_15DefaultEpilogueISJ_SK_SK_NS1F_6thread17LinearCombinationISJ_Li1EffLNS1K_9ScaleType4KindE0ELNS_15FloatRoundStyleE2ESJ_EENS1_15EpilogueDefaultEEEEEvvEEEEvNT_6ParamsE --------------------------
	.section	.nv.constant0._ZN7cutlass13device_kernelINS_4gemm6kernel13GemmUniversalIN4cute5tupleIJiiiiEEENS1_10collective13CollectiveMmaINS1_37MainloopSm90TmaGmmaWarpSpecializedFP8ILi18ENS5_IJNS4_1CILi1EEENSA_ILi2EEESB_EEENS1_32KernelTmaWarpSpecializedPingpongEEENS5_IJNSA_ILi64EEENSA_ILi128EEESG_EEENS_12float_e4m3_tENS5_IJlSB_lEEESJ_SK_NS4_8TiledMMAINS4_8MMA_AtomIJNS4_4SM904GMMA31MMA_64x128x32_F32E4M3E4M3_SS_TNILNSO_7ScaleInE1ELSQ_1EEEEEENS4_6LayoutINS5_IJSB_SB_SB_EEENS5_IJNSA_ILi0EEESV_SV_EEEEENS5_IJNS4_10UnderscoreESY_SY_EEEEENS4_23SM90_TMA_LOAD_MULTICASTENS4_14ComposedLayoutINS4_7SwizzleILi2ELi4ELi3EEENS4_18smem_ptr_flag_bitsILi8EEENST_INS5_IJNSA_ILi8EEESG_EEENS5_IJSG_SB_EEEEEEEvNS4_8identityENS4_13SM90_TMA_LOADES1B_vS1C_EENS_8epilogue10collective6detail29Sm90TmaWarpSpecializedAdapterINS1G_15DefaultEpilogueISJ_SK_SK_NS1F_6thread17LinearCombinationISJ_Li1EffLNS1K_9ScaleType4KindE0ELNS_15FloatRoundStyleE2ESJ_EENS1_15EpilogueDefaultEEEEEvvEEEEvNT_6ParamsE,"a",@progbits
	.sectionflags	@""
	.align	4
.nv.constant0._ZN7cutlass13device_kernelINS_4gemm6kernel13GemmUniversalIN4cute5tupleIJiiiiEEENS1_10collective13CollectiveMmaINS1_37MainloopSm90TmaGmmaWarpSpecializedFP8ILi18ENS5_IJNS4_1CILi1EEENSA_ILi2EEESB_EEENS1_32KernelTmaWarpSpecializedPingpongEEENS5_IJNSA_ILi64EEENSA_ILi128EEESG_EEENS_12float_e4m3_tENS5_IJlSB_lEEESJ_SK_NS4_8TiledMMAINS4_8MMA_AtomIJNS4_4SM904GMMA31MMA_64x128x32_F32E4M3E4M3_SS_TNILNSO_7ScaleInE1ELSQ_1EEEEEENS4_6LayoutINS5_IJSB_SB_SB_EEENS5_IJNSA_ILi0EEESV_SV_EEEEENS5_IJNS4_10UnderscoreESY_SY_EEEEENS4_23SM90_TMA_LOAD_MULTICASTENS4_14ComposedLayoutINS4_7SwizzleILi2ELi4ELi3EEENS4_18smem_ptr_flag_bitsILi8EEENST_INS5_IJNSA_ILi8EEESG_EEENS5_IJSG_SB_EEEEEEEvNS4_8identityENS4_13SM90_TMA_LOADES1B_vS1C_EENS_8epilogue10collective6detail29Sm90TmaWarpSpecializedAdapterINS1G_15DefaultEpilogueISJ_SK_SK_NS1F_6thread17LinearCombinationISJ_Li1EffLNS1K_9ScaleType4KindE0ELNS_15FloatRoundStyleE2ESJ_EENS1_15EpilogueDefaultEEEEEvvEEEEvNT_6ParamsE:
	.zero		1664


//--------------------- SYMBOLS --------------------------

	.type		.nv.reservedSmem.offset0,@object
	.size		.nv.reservedSmem.offset0,0x4
